	.target	sm_100

	.elftype	@"ET_EXEC"


//--------------------- .note.nv.tkinfo           --------------------------
	.section	.note.nv.tkinfo,"",@"SHT_NOTE"
	.sectionflags	@"SHF_NOTE_NV_TKINFO"
	.tkinfo
        /*0018*/ 	.word	0x00000081
        /*0030*/ 	.string	""
        /*0030*/ 	.string	"ptxas"
        /*0030*/ 	.string	"Cuda compilation tools, release 12.9, V12.9.86"
        /*0030*/ 	.string	"Build cuda_12.9.r12.9/compiler.36037853_0"
        /*0030*/ 	.string	"-regUsageLevel 10 -arch sm_100f -m 64 "



//--------------------- .note.nv.cuver            --------------------------
	.section	.note.nv.cuver,"",@"SHT_NOTE"
	.sectionflags	@"SHF_NOTE_NV_CUVER"
        /*0018*/ 	.short	0x0001
        /*001a*/ 	.short	0x0064
        /*001c*/ 	.short	0x0001
        /*001e*/ 	.short	0x0000
        /*0020*/ 	.short	0x0001
        /*0022*/ 	.short	0x0000


//--------------------- .nv.info                  --------------------------
	.section	.nv.info,"",@"SHT_CUDA_INFO"
	.align	4


	//----- nvinfo : EIATTR_REGCOUNT
	.align		4
        /*0000*/ 	.byte	0x04, 0x2f
        /*0002*/ 	.short	(.L_17 - .L_16)
	.align		4
.L_16:
        /*0004*/ 	.word	index@(_ZN9deep_gemm24sm100_fp8_gemm_1d1d_implILN4cute4UMMA5MajorE0ELS3_0ELj0ELj4096ELj7168ELj128ELj192ELj128ELj1ELj128ELj128ELj128ELj6ELj128ELj128ELj2ELb0ELj148ELNS_8GemmTypeE0ELb0EN7cutlass10bfloat16_tENS_16EpilogueIdentityEEEvPijjj14CUtensorMap_stS9_S9_S9_S9_)
        /*0008*/ 	.word	0x0000002f


	//----- nvinfo : EIATTR_FRAME_SIZE
	.align		4
.L_17:
        /*000c*/ 	.byte	0x04, 0x11
        /*000e*/ 	.short	(.L_19 - .L_18)
	.align		4
.L_18:
        /*0010*/ 	.word	index@($__internal_3_$__cuda_sm20_div_u16)
        /*0014*/ 	.word	0x00000000


	//----- nvinfo : EIATTR_FRAME_SIZE
	.align		4
.L_19:
        /*0018*/ 	.byte	0x04, 0x11
        /*001a*/ 	.short	(.L_21 - .L_20)
	.align		4
.L_20:
        /*001c*/ 	.word	index@($__internal_2_$__cuda_sm10x_tcgen05_guardrail_trap_unallocated_columns_being_dealloced)
        /*0020*/ 	.word	0x00000000


	//----- nvinfo : EIATTR_FRAME_SIZE
	.align		4
.L_21:
        /*0024*/ 	.byte	0x04, 0x11
        /*0026*/ 	.short	(.L_23 - .L_22)
	.align		4
.L_22:
        /*0028*/ 	.word	index@($__internal_1_$__cuda_sm10x_tcgen05_guardrail_trap_phase_invalid_during_alloc)
        /*002c*/ 	.word	0x00000000


	//----- nvinfo : EIATTR_FRAME_SIZE
	.align		4
.L_23:
        /*0030*/ 	.byte	0x04, 0x11
        /*0032*/ 	.short	(.L_25 - .L_24)
	.align		4
.L_24:
        /*0034*/ 	.word	index@($__internal_0_$__cuda_sm10x_tcgen05_guardrail_trap_col_being_dealloced_not_returned_by_alloc)
        /*0038*/ 	.word	0x00000000


	//----- nvinfo : EIATTR_FRAME_SIZE
	.align		4
.L_25:
        /*003c*/ 	.byte	0x04, 0x11
        /*003e*/ 	.short	(.L_27 - .L_26)
	.align		4
.L_26:
        /*0040*/ 	.word	index@(_ZN9deep_gemm24sm100_fp8_gemm_1d1d_implILN4cute4UMMA5MajorE0ELS3_0ELj0ELj4096ELj7168ELj128ELj192ELj128ELj1ELj128ELj128ELj128ELj6ELj128ELj128ELj2ELb0ELj148ELNS_8GemmTypeE0ELb0EN7cutlass10bfloat16_tENS_16EpilogueIdentityEEEvPijjj14CUtensorMap_stS9_S9_S9_S9_)
        /*0044*/ 	.word	0x00000000


	//----- nvinfo : EIATTR_MIN_STACK_SIZE
	.align		4
.L_27:
        /*0048*/ 	.byte	0x04, 0x12
        /*004a*/ 	.short	(.L_29 - .L_28)
	.align		4
.L_28:
        /*004c*/ 	.word	index@(_ZN9deep_gemm24sm100_fp8_gemm_1d1d_implILN4cute4UMMA5MajorE0ELS3_0ELj0ELj4096ELj7168ELj128ELj192ELj128ELj1ELj128ELj128ELj128ELj6ELj128ELj128ELj2ELb0ELj148ELNS_8GemmTypeE0ELb0EN7cutlass10bfloat16_tENS_16EpilogueIdentityEEEvPijjj14CUtensorMap_stS9_S9_S9_S9_)
        /*0050*/ 	.word	0x00000000
.L_29:


//--------------------- .nv.info._ZN9deep_gemm24sm100_fp8_gemm_1d1d_implILN4cute4UMMA5MajorE0ELS3_0ELj0ELj4096ELj7168ELj128ELj192ELj128ELj1ELj128ELj128ELj128ELj6ELj128ELj128ELj2ELb0ELj148ELNS_8GemmTypeE0ELb0EN7cutlass10bfloat16_tENS_16EpilogueIdentityEEEvPijjj14CUtensorMap_stS9_S9_S9_S9_ --------------------------
	.section	.nv.info._ZN9deep_gemm24sm100_fp8_gemm_1d1d_implILN4cute4UMMA5MajorE0ELS3_0ELj0ELj4096ELj7168ELj128ELj192ELj128ELj1ELj128ELj128ELj128ELj6ELj128ELj128ELj2ELb0ELj148ELNS_8GemmTypeE0ELb0EN7cutlass10bfloat16_tENS_16EpilogueIdentityEEEvPijjj14CUtensorMap_stS9_S9_S9_S9_,"",@"SHT_CUDA_INFO"
	.sectionflags	@""
	.align	4


	//----- nvinfo : EIATTR_CUDA_API_VERSION
	.align		4
        /*0000*/ 	.byte	0x04, 0x37
        /*0002*/ 	.short	(.L_31 - .L_30)
.L_30:
        /*0004*/ 	.word	0x00000081


	//----- nvinfo : EIATTR_KPARAM_INFO
	.align		4
.L_31:
        /*0008*/ 	.byte	0x04, 0x17
        /*000a*/ 	.short	(.L_33 - .L_32)
.L_32:
        /*000c*/ 	.word	0x00000000
        /*0010*/ 	.short	0x0008
        /*0012*/ 	.short	0x0240
        /*0014*/ 	.byte	0x00, 0xf0, 0x01, 0x02


	//----- nvinfo : EIATTR_KPARAM_INFO
	.align		4
.L_33:
        /*0018*/ 	.byte	0x04, 0x17
        /*001a*/ 	.short	(.L_35 - .L_34)
.L_34:
        /*001c*/ 	.word	0x00000000
        /*0020*/ 	.short	0x0007
        /*0022*/ 	.short	0x01c0
        /*0024*/ 	.byte	0x00, 0xf0, 0x01, 0x02


	//----- nvinfo : EIATTR_KPARAM_INFO
	.align		4
.L_35:
        /*0028*/ 	.byte	0x04, 0x17
        /*002a*/ 	.short	(.L_37 - .L_36)
.L_36:
        /*002c*/ 	.word	0x00000000
        /*0030*/ 	.short	0x0006
        /*0032*/ 	.short	0x0140
        /*0034*/ 	.byte	0x00, 0xf0, 0x01, 0x02


	//----- nvinfo : EIATTR_KPARAM_INFO
	.align		4
.L_37:
        /*0038*/ 	.byte	0x04, 0x17
        /*003a*/ 	.short	(.L_39 - .L_38)
.L_38:
        /*003c*/ 	.word	0x00000000
        /*0040*/ 	.short	0x0005
        /*0042*/ 	.short	0x00c0
        /*0044*/ 	.byte	0x00, 0xf0, 0x01, 0x02


	//----- nvinfo : EIATTR_KPARAM_INFO
	.align		4
.L_39:
        /*0048*/ 	.byte	0x04, 0x17
        /*004a*/ 	.short	(.L_41 - .L_40)
.L_40:
        /*004c*/ 	.word	0x00000000
        /*0050*/ 	.short	0x0004
        /*0052*/ 	.short	0x0040
        /*0054*/ 	.byte	0x00, 0xf0, 0x01, 0x02


	//----- nvinfo : EIATTR_KPARAM_INFO
	.align		4
.L_41:
        /*0058*/ 	.byte	0x04, 0x17
        /*005a*/ 	.short	(.L_43 - .L_42)
.L_42:
        /*005c*/ 	.word	0x00000000
        /*0060*/ 	.short	0x0003
        /*0062*/ 	.short	0x0010
        /*0064*/ 	.byte	0x00, 0xf0, 0x11, 0x00


	//----- nvinfo : EIATTR_KPARAM_INFO
	.align		4
.L_43:
        /*0068*/ 	.byte	0x04, 0x17
        /*006a*/ 	.short	(.L_45 - .L_44)
.L_44:
        /*006c*/ 	.word	0x00000000
        /*0070*/ 	.short	0x0002
        /*0072*/ 	.short	0x000c
        /*0074*/ 	.byte	0x00, 0xf0, 0x11, 0x00


	//----- nvinfo : EIATTR_KPARAM_INFO
	.align		4
.L_45:
        /*0078*/ 	.byte	0x04, 0x17
        /*007a*/ 	.short	(.L_47 - .L_46)
.L_46:
        /*007c*/ 	.word	0x00000000
        /*0080*/ 	.short	0x0001
        /*0082*/ 	.short	0x0008
        /*0084*/ 	.byte	0x00, 0xf0, 0x11, 0x00


	//----- nvinfo : EIATTR_KPARAM_INFO
	.align		4
.L_47:
        /*0088*/ 	.byte	0x04, 0x17
        /*008a*/ 	.short	(.L_49 - .L_48)
.L_48:
        /*008c*/ 	.word	0x00000000
        /*0090*/ 	.short	0x0000
        /*0092*/ 	.short	0x0000
        /*0094*/ 	.byte	0x00, 0xf5, 0x21, 0x00


	//----- nvinfo : EIATTR_AT_ENTRY_FRAGMENTS
	.align		4
.L_49:
        /*0098*/ 	.byte	0x04, 0x4f
        /*009a*/ 	.short	(.L_51 - .L_50)


	//   ....[0]....
.L_50:
        /*009c*/ 	.word	0x00000004


	//   ....[1]....
        /*00a0*/ 	.word	0x00000005


	//----- nvinfo : EIATTR_RESERVED_SMEM_USED
	.align		4
.L_51:
        /*00a4*/ 	.byte	0x01, 0x41
	.zero		2


	//----- nvinfo : EIATTR_SPARSE_MMA_MASK
	.align		4
        /*00a8*/ 	.byte	0x03, 0x50
        /*00aa*/ 	.short	0x0000


	//----- nvinfo : EIATTR_TCGEN05_2CTA_USED
	.align		4
        /*00ac*/ 	.byte	0x01, 0x52
	.zero		2


	//----- nvinfo : EIATTR_MAXREG_COUNT
	.align		4
        /*00b0*/ 	.byte	0x03, 0x1b
        /*00b2*/ 	.short	0x00ff


	//----- nvinfo : EIATTR_NUM_BARRIERS
	.align		4
        /*00b4*/ 	.byte	0x02, 0x4c
        /*00b6*/ 	.byte	0x09
	.zero		1


	//----- nvinfo : EIATTR_INT_WARP_WIDE_INSTR_OFFSETS
	.align		4
        /*00b8*/ 	.byte	0x04, 0x31
        /*00ba*/ 	.short	(.L_53 - .L_52)


	//   ....[0]....
.L_52:
        /*00bc*/ 	.word	0x000042e0


	//   ....[1]....
        /*00c0*/ 	.word	0x00004300


	//----- nvinfo : EIATTR_COOP_GROUP_MASK_REGIDS
	.align		4
.L_53:
        /*00c4*/ 	.byte	0x04, 0x29
        /*00c6*/ 	.short	(.L_55 - .L_54)


	//   ....[0]....
.L_54:
        /*00c8*/ 	.word	0xffffffff


	//   ....[1]....
        /*00cc*/ 	.word	0xffffffff


	//   ....[2]....
        /*00d0*/ 	.word	0xffffffff


	//   ....[3]....
        /*00d4*/ 	.word	0xffffffff


	//   ....[4]....
        /*00d8*/ 	.word	0xffffffff


	//   ....[5]....
        /*00dc*/ 	.word	0xffffffff


	//   ....[6]....
        /*00e0*/ 	.word	0xffffffff


	//   ....[7]....
        /*00e4*/ 	.word	0xffffffff


	//   ....[8]....
        /*00e8*/ 	.word	0xffffffff


	//   ....[9]....
        /*00ec*/ 	.word	0xffffffff


	//   ....[10]....
        /*00f0*/ 	.word	0xffffffff


	//   ....[11]....
        /*00f4*/ 	.word	0xffffffff


	//   ....[12]....
        /*00f8*/ 	.word	0xffffffff


	//   ....[13]....
        /*00fc*/ 	.word	0xffffffff


	//   ....[14]....
        /*0100*/ 	.word	0xffffffff


	//----- nvinfo : EIATTR_COOP_GROUP_INSTR_OFFSETS
	.align		4
.L_55:
        /*0104*/ 	.byte	0x04, 0x28
        /*0106*/ 	.short	(.L_57 - .L_56)


	//   ....[0]....
.L_56:
        /*0108*/ 	.word	0x00000030


	//   ....[1]....
        /*010c*/ 	.word	0x000004d0


	//   ....[2]....
        /*0110*/ 	.word	0x00000ae0


	//   ....[3]....
        /*0114*/ 	.word	0x00000b80


	//   ....[4]....
        /*0118*/ 	.word	0x00000fe0


	//   ....[5]....
        /*011c*/ 	.word	0x000010b0


	//   ....[6]....
        /*0120*/ 	.word	0x00001170


	//   ....[7]....
        /*0124*/ 	.word	0x000017b0


	//   ....[8]....
        /*0128*/ 	.word	0x000017d0


	//   ....[9]....
        /*012c*/ 	.word	0x000017f0


	//   ....[10]....
        /*0130*/ 	.word	0x00001a50


	//   ....[11]....
        /*0134*/ 	.word	0x00001a80


	//   ....[12]....
        /*0138*/ 	.word	0x00001ac0


	//   ....[13]....
        /*013c*/ 	.word	0x00004200


	//   ....[14]....
        /*0140*/ 	.word	0x000043c0


	//----- nvinfo : EIATTR_VRC_CTA_INIT_COUNT
	.align		4
.L_57:
        /*0144*/ 	.byte	0x02, 0x4a
        /*0146*/ 	.byte	0x80
	.zero		1


	//----- nvinfo : EIATTR_MBARRIER_INSTR_OFFSETS
	.align		4
        /*0148*/ 	.byte	0x04, 0x39
        /*014a*/ 	.short	(.L_59 - .L_58)


	//   ....[0]....
.L_58:
        /*014c*/ 	.word	0x00000330
        /*0150*/ 	.word	0x000000ff
        /*0154*/ 	.word	0x00034400
        /*0158*/ 	.short	0x0100
        /*015a*/ 	.byte	0x05
	.zero		1


	//   ....[1]....
        /*015c*/ 	.word	0x00000340
        /*0160*/ 	.word	0x000000ff
        /*0164*/ 	.word	0x00034430
        /*0168*/ 	.short	0x0100
        /*016a*/ 	.byte	0x05
	.zero		1


	//   ....[2]....
        /*016c*/ 	.word	0x00000350
        /*0170*/ 	.word	0x000000ff
        /*0174*/ 	.word	0x00034460
        /*0178*/ 	.short	0x0100
        /*017a*/ 	.byte	0x05
	.zero		1


	//   ....[3]....
        /*017c*/ 	.word	0x00000360
        /*0180*/ 	.word	0x000000ff
        /*0184*/ 	.word	0x00034408
        /*0188*/ 	.short	0x0100
        /*018a*/ 	.byte	0x05
	.zero		1


	//   ....[4]....
        /*018c*/ 	.word	0x00000370
        /*0190*/ 	.word	0x000000ff
        /*0194*/ 	.word	0x00034438
        /*0198*/ 	.short	0x0100
        /*019a*/ 	.byte	0x05
	.zero		1


	//   ....[5]....
        /*019c*/ 	.word	0x00000380
        /*01a0*/ 	.word	0x000000ff
        /*01a4*/ 	.word	0x00034468
        /*01a8*/ 	.short	0x0100
        /*01aa*/ 	.byte	0x05
	.zero		1


	//   ....[6]....
        /*01ac*/ 	.word	0x00000390
        /*01b0*/ 	.word	0x000000ff
        /*01b4*/ 	.word	0x00034410
        /*01b8*/ 	.short	0x0100
        /*01ba*/ 	.byte	0x05
	.zero		1


	//   ....[7]....
        /*01bc*/ 	.word	0x000003a0
        /*01c0*/ 	.word	0x000000ff
        /*01c4*/ 	.word	0x00034440
        /*01c8*/ 	.short	0x0100
        /*01ca*/ 	.byte	0x05
	.zero		1


	//   ....[8]....
        /*01cc*/ 	.word	0x000003b0
        /*01d0*/ 	.word	0x000000ff
        /*01d4*/ 	.word	0x00034470
        /*01d8*/ 	.short	0x0100
        /*01da*/ 	.byte	0x05
	.zero		1


	//   ....[9]....
        /*01dc*/ 	.word	0x000003c0
        /*01e0*/ 	.word	0x000000ff
        /*01e4*/ 	.word	0x00034418
        /*01e8*/ 	.short	0x0100
        /*01ea*/ 	.byte	0x05
	.zero		1


	//   ....[10]....
        /*01ec*/ 	.word	0x000003d0
        /*01f0*/ 	.word	0x000000ff
        /*01f4*/ 	.word	0x00034448
        /*01f8*/ 	.short	0x0100
        /*01fa*/ 	.byte	0x05
	.zero		1


	//   ....[11]....
        /*01fc*/ 	.word	0x000003e0
        /*0200*/ 	.word	0x000000ff
        /*0204*/ 	.word	0x00034478
        /*0208*/ 	.short	0x0100
        /*020a*/ 	.byte	0x05
	.zero		1


	//   ....[12]....
        /*020c*/ 	.word	0x000003f0
        /*0210*/ 	.word	0x000000ff
        /*0214*/ 	.word	0x00034420
        /*0218*/ 	.short	0x0100
        /*021a*/ 	.byte	0x05
	.zero		1


	//   ....[13]....
        /*021c*/ 	.word	0x00000400
        /*0220*/ 	.word	0x000000ff
        /*0224*/ 	.word	0x00034450
        /*0228*/ 	.short	0x0100
        /*022a*/ 	.byte	0x05
	.zero		1


	//   ....[14]....
        /*022c*/ 	.word	0x00000410
        /*0230*/ 	.word	0x000000ff
        /*0234*/ 	.word	0x00034480
        /*0238*/ 	.short	0x0100
        /*023a*/ 	.byte	0x05
	.zero		1


	//   ....[15]....
        /*023c*/ 	.word	0x00000420
        /*0240*/ 	.word	0x000000ff
        /*0244*/ 	.word	0x00034428
        /*0248*/ 	.short	0x0100
        /*024a*/ 	.byte	0x05
	.zero		1


	//   ....[16]....
        /*024c*/ 	.word	0x00000430
        /*0250*/ 	.word	0x000000ff
        /*0254*/ 	.word	0x00034458
        /*0258*/ 	.short	0x0100
        /*025a*/ 	.byte	0x05
	.zero		1


	//   ....[17]....
        /*025c*/ 	.word	0x00000440
        /*0260*/ 	.word	0x000000ff
        /*0264*/ 	.word	0x00034488
        /*0268*/ 	.short	0x0100
        /*026a*/ 	.byte	0x05
	.zero		1


	//   ....[18]....
        /*026c*/ 	.word	0x00000450
        /*0270*/ 	.word	0x000000ff
        /*0274*/ 	.word	0x00034490
        /*0278*/ 	.short	0x0100
        /*027a*/ 	.byte	0x05
	.zero		1


	//   ....[19]....
        /*027c*/ 	.word	0x00000460
        /*0280*/ 	.word	0x000000ff
        /*0284*/ 	.word	0x000344a0
        /*0288*/ 	.short	0x0100
        /*028a*/ 	.byte	0x05
	.zero		1


	//   ....[20]....
        /*028c*/ 	.word	0x00000470
        /*0290*/ 	.word	0x000000ff
        /*0294*/ 	.word	0x00034498
        /*0298*/ 	.short	0x0100
        /*029a*/ 	.byte	0x05
	.zero		1


	//   ....[21]....
        /*029c*/ 	.word	0x00000480
        /*02a0*/ 	.word	0x000000ff
        /*02a4*/ 	.word	0x000344a8
        /*02a8*/ 	.short	0x0100
        /*02aa*/ 	.byte	0x05
	.zero		1


	//   ....[22]....
        /*02ac*/ 	.word	0x00000750
        /*02b0*/ 	.word	0x00000003
        /*02b4*/ 	.word	0x00000000
        /*02b8*/ 	.short	0x010a
        /*02ba*/ 	.byte	0xff
	.zero		1


	//   ....[23]....
        /*02bc*/ 	.word	0x00000770
        /*02c0*/ 	.word	0x00000003
        /*02c4*/ 	.word	0x00000000
        /*02c8*/ 	.short	0x010a
        /*02ca*/ 	.byte	0xff
	.zero		1


	//   ....[24]....
        /*02cc*/ 	.word	0x00000950
        /*02d0*/ 	.word	0x00000006
        /*02d4*/ 	.word	0x00000000
        /*02d8*/ 	.short	0x010a
        /*02da*/ 	.byte	0xff
	.zero		1


	//   ....[25]....
        /*02dc*/ 	.word	0x00000970
        /*02e0*/ 	.word	0x00000006
        /*02e4*/ 	.word	0x00000000
        /*02e8*/ 	.short	0x010a
        /*02ea*/ 	.byte	0xff
	.zero		1


	//   ....[26]....
        /*02ec*/ 	.word	0x00000a60
        /*02f0*/ 	.word	0x00000006
        /*02f4*/ 	.word	0x00000000
        /*02f8*/ 	.short	0x0101
        /*02fa*/ 	.byte	0xff
	.zero		1


	//   ....[27]....
        /*02fc*/ 	.word	0x00000ec0
        /*0300*/ 	.word	0x00000002
        /*0304*/ 	.word	0x00034400
        /*0308*/ 	.short	0x010a
        /*030a*/ 	.byte	0xff
	.zero		1


	//   ....[28]....
        /*030c*/ 	.word	0x00001260
        /*0310*/ 	.word	0x00000002
        /*0314*/ 	.word	0x00000000
        /*0318*/ 	.short	0x0101
        /*031a*/ 	.byte	0xff
	.zero		1


	//   ....[29]....
        /*031c*/ 	.word	0x000015a0
        /*0320*/ 	.word	0x00000002
        /*0324*/ 	.word	0x000344a0
        /*0328*/ 	.short	0x010a
        /*032a*/ 	.byte	0x09
	.zero		1


	//   ....[30]....
        /*032c*/ 	.word	0x00001640
        /*0330*/ 	.word	0x000000ff
        /*0334*/ 	.word	0x00034460
        /*0338*/ 	.short	0x010a
        /*033a*/ 	.byte	0x0b
	.zero		1


	//   ....[31]....
        /*033c*/ 	.word	0x00001a20
        /*0340*/ 	.word	0x000000ff
        /*0344*/ 	.word	0x00034460
        /*0348*/ 	.short	0x010a
        /*034a*/ 	.byte	0x0e
	.zero		1


	//   ....[32]....
        /*034c*/ 	.word	0x00001df0
        /*0350*/ 	.word	0x00000002
        /*0354*/ 	.word	0x000344a0
        /*0358*/ 	.short	0x010a
        /*035a*/ 	.byte	0xff
	.zero		1


	//   ....[33]....
        /*035c*/ 	.word	0x00002130
        /*0360*/ 	.word	0x00000015
        /*0364*/ 	.word	0x00000030
        /*0368*/ 	.short	0x010a
        /*036a*/ 	.byte	0xff
	.zero		1


	//   ....[34]....
        /*036c*/ 	.word	0x000024d0
        /*0370*/ 	.word	0x00000006
        /*0374*/ 	.word	0x00000030
        /*0378*/ 	.short	0x010a
        /*037a*/ 	.byte	0xff
	.zero		1


	//   ....[35]....
        /*037c*/ 	.word	0x00002710
        /*0380*/ 	.word	0x00000015
        /*0384*/ 	.word	0x00000030
        /*0388*/ 	.short	0x010a
        /*038a*/ 	.byte	0xff
	.zero		1


	//   ....[36]....
        /*038c*/ 	.word	0x000028f0
        /*0390*/ 	.word	0x00000004
        /*0394*/ 	.word	0x00000030
        /*0398*/ 	.short	0x010a
        /*039a*/ 	.byte	0xff
	.zero		1


	//   ....[37]....
        /*039c*/ 	.word	0x00002f30
        /*03a0*/ 	.word	0x00000002
        /*03a4*/ 	.word	0x00034490
        /*03a8*/ 	.short	0x010a
        /*03aa*/ 	.byte	0xff
	.zero		1


	//   ....[38]....
        /*03ac*/ 	.word	0x00004060
        /*03b0*/ 	.word	0x00000002
        /*03b4*/ 	.word	0x00000000
        /*03b8*/ 	.short	0x0101
        /*03ba*/ 	.byte	0xff
	.zero		1


	//   ....[39]....
        /*03bc*/ 	.word	0x000043f0
        /*03c0*/ 	.word	0x00000003
        /*03c4*/ 	.word	0x00000000
        /*03c8*/ 	.short	0x010a
        /*03ca*/ 	.byte	0xff
	.zero		1


	//   ....[40]....
        /*03cc*/ 	.word	0x00004450
        /*03d0*/ 	.word	0x00000006
        /*03d4*/ 	.word	0x00000000
        /*03d8*/ 	.short	0x010a
        /*03da*/ 	.byte	0xff
	.zero		1


	//   ....[41]....
        /*03dc*/ 	.word	0x000044b0
        /*03e0*/ 	.word	0x00000002
        /*03e4*/ 	.word	0x00034400
        /*03e8*/ 	.short	0x010a
        /*03ea*/ 	.byte	0xff
	.zero		1


	//   ....[42]....
        /*03ec*/ 	.word	0x00004530
        /*03f0*/ 	.word	0x00000002
        /*03f4*/ 	.word	0x000344a0
        /*03f8*/ 	.short	0x010a
        /*03fa*/ 	.byte	0xff
	.zero		1


	//   ....[43]....
        /*03fc*/ 	.word	0x000045a0
        /*0400*/ 	.word	0x00000005
        /*0404*/ 	.word	0x00034460
        /*0408*/ 	.short	0x010a
        /*040a*/ 	.byte	0xff
	.zero		1


	//   ....[44]....
        /*040c*/ 	.word	0x00004610
        /*0410*/ 	.word	0x00000005
        /*0414*/ 	.word	0x00034460
        /*0418*/ 	.short	0x010a
        /*041a*/ 	.byte	0xff
	.zero		1


	//   ....[45]....
        /*041c*/ 	.word	0x00004680
        /*0420*/ 	.word	0x00000015
        /*0424*/ 	.word	0x00000030
        /*0428*/ 	.short	0x010a
        /*042a*/ 	.byte	0xff
	.zero		1


	//   ....[46]....
        /*042c*/ 	.word	0x000046e0
        /*0430*/ 	.word	0x00000006
        /*0434*/ 	.word	0x00000030
        /*0438*/ 	.short	0x010a
        /*043a*/ 	.byte	0xff
	.zero		1


	//   ....[47]....
        /*043c*/ 	.word	0x00004750
        /*0440*/ 	.word	0x00000015
        /*0444*/ 	.word	0x00000030
        /*0448*/ 	.short	0x010a
        /*044a*/ 	.byte	0xff
	.zero		1


	//   ....[48]....
        /*044c*/ 	.word	0x000047c0
        /*0450*/ 	.word	0x00000004
        /*0454*/ 	.word	0x00000030
        /*0458*/ 	.short	0x010a
        /*045a*/ 	.byte	0xff
	.zero		1


	//   ....[49]....
        /*045c*/ 	.word	0x00004820
        /*0460*/ 	.word	0x00000002
        /*0464*/ 	.word	0x00034490
        /*0468*/ 	.short	0x010a
        /*046a*/ 	.byte	0xff
	.zero		1


	//----- nvinfo : EIATTR_NUM_MBARRIERS
	.align		4
.L_59:
        /*046c*/ 	.byte	0x03, 0x38
        /*046e*/ 	.short	0x0016


	//----- nvinfo : EIATTR_EXIT_INSTR_OFFSETS
	.align		4
        /*0470*/ 	.byte	0x04, 0x1c
        /*0472*/ 	.short	(.L_61 - .L_60)


	//   ....[0]....
.L_60:
        /*0474*/ 	.word	0x00000cc0


	//   ....[1]....
        /*0478*/ 	.word	0x000012b0


	//   ....[2]....
        /*047c*/ 	.word	0x00001d70


	//   ....[3]....
        /*0480*/ 	.word	0x00001e20


	//   ....[4]....
        /*0484*/ 	.word	0x00001e80


	//   ....[5]....
        /*0488*/ 	.word	0x00002b20


	//   ....[6]....
        /*048c*/ 	.word	0x00002b80


	//   ....[7]....
        /*0490*/ 	.word	0x000041e0


	//   ....[8]....
        /*0494*/ 	.word	0x000043d0


	//----- nvinfo : EIATTR_MAX_THREADS
	.align		4
.L_61:
        /*0498*/ 	.byte	0x04, 0x05
        /*049a*/ 	.short	(.L_63 - .L_62)
.L_62:
        /*049c*/ 	.word	0x00000100
        /*04a0*/ 	.word	0x00000001
        /*04a4*/ 	.word	0x00000001


	//----- nvinfo : EIATTR_CRS_STACK_SIZE
	.align		4
.L_63:
        /*04a8*/ 	.byte	0x04, 0x1e
        /*04aa*/ 	.short	(.L_65 - .L_64)
.L_64:
        /*04ac*/ 	.word	0x00000000


	//----- nvinfo : EIATTR_CBANK_PARAM_SIZE
	.align		4
.L_65:
        /*04b0*/ 	.byte	0x03, 0x19
        /*04b2*/ 	.short	0x02c0


	//----- nvinfo : EIATTR_PARAM_CBANK
	.align		4
        /*04b4*/ 	.byte	0x04, 0x0a
        /*04b6*/ 	.short	(.L_67 - .L_66)
	.align		4
.L_66:
        /*04b8*/ 	.word	index@(.nv.constant0._ZN9deep_gemm24sm100_fp8_gemm_1d1d_implILN4cute4UMMA5MajorE0ELS3_0ELj0ELj4096ELj7168ELj128ELj192ELj128ELj1ELj128ELj128ELj128ELj6ELj128ELj128ELj2ELb0ELj148ELNS_8GemmTypeE0ELb0EN7cutlass10bfloat16_tENS_16EpilogueIdentityEEEvPijjj14CUtensorMap_stS9_S9_S9_S9_)
        /*04bc*/ 	.short	0x0380
        /*04be*/ 	.short	0x02c0


	//----- nvinfo : EIATTR_SW_WAR
	.align		4
.L_67:
        /*04c0*/ 	.byte	0x04, 0x36
        /*04c2*/ 	.short	(.L_69 - .L_68)
.L_68:
        /*04c4*/ 	.word	0x00000008
.L_69:


//--------------------- .nv.compat                --------------------------
	.section	.nv.compat,"",@"SHT_CUDA_COMPAT_INFO"
	.align	4
        /*0000*/ 	.byte	0x02, 0x02, 0x02, 0x00, 0x02, 0x05, 0x05, 0x00, 0x02, 0x03, 0x01, 0x00, 0x02, 0x06, 0x01, 0x00


//--------------------- .nv.callgraph             --------------------------
	.section	.nv.callgraph,"",@"SHT_CUDA_CALLGRAPH"
	.align	4
	.sectionentsize	8
	.align		4
        /*0000*/ 	.word	0x00000000
	.align		4
        /*0004*/ 	.word	0xffffffff
	.align		4
        /*0008*/ 	.word	0x00000000
	.align		4
        /*000c*/ 	.word	0xfffffffe
	.align		4
        /*0010*/ 	.word	0x00000000
	.align		4
        /*0014*/ 	.word	0xfffffffd
	.align		4
        /*0018*/ 	.word	0x00000000
	.align		4
        /*001c*/ 	.word	0xfffffffc


//--------------------- .nv.constant4             --------------------------
	.section	.nv.constant4,"a",@progbits
	.align	8
	.align		8
.nv.constant4:
        /*0000*/ 	.dword	_ZN47_INTERNAL_0c6fc131_9_kernel_cu_02ff4f56_28951924cuda3std3__45__cpo5beginE
	.align		8
        /*0008*/ 	.dword	_ZN47_INTERNAL_0c6fc131_9_kernel_cu_02ff4f56_28951924cuda3std3__45__cpo3endE
	.align		8
        /*0010*/ 	.dword	_ZN47_INTERNAL_0c6fc131_9_kernel_cu_02ff4f56_28951924cuda3std3__45__cpo6cbeginE
	.align		8
        /*0018*/ 	.dword	_ZN47_INTERNAL_0c6fc131_9_kernel_cu_02ff4f56_28951924cuda3std3__45__cpo4cendE
	.align		8
        /*0020*/ 	.dword	_ZN47_INTERNAL_0c6fc131_9_kernel_cu_02ff4f56_28951924cuda3std3__449_GLOBAL__N__0c6fc131_9_kernel_cu_02ff4f56_28951926ignoreE
	.align		8
        /*0028*/ 	.dword	_ZN47_INTERNAL_0c6fc131_9_kernel_cu_02ff4f56_28951924cuda3std3__419piecewise_constructE
	.align		8
        /*0030*/ 	.dword	_ZN47_INTERNAL_0c6fc131_9_kernel_cu_02ff4f56_28951924cuda3std3__48in_placeE
	.align		8
        /*0038*/ 	.dword	_ZN47_INTERNAL_0c6fc131_9_kernel_cu_02ff4f56_28951924cuda3std6ranges3__45__cpo4swapE
	.align		8
        /*0040*/ 	.dword	_ZN47_INTERNAL_0c6fc131_9_kernel_cu_02ff4f56_28951924cuda3std6ranges3__45__cpo9iter_moveE
	.align		8
        /*0048*/ 	.dword	_ZN47_INTERNAL_0c6fc131_9_kernel_cu_02ff4f56_28951924cute7productE
	.align		8
        /*0050*/ 	.dword	_ZN47_INTERNAL_0c6fc131_9_kernel_cu_02ff4f56_28951924cute1_E


//--------------------- .text._ZN9deep_gemm24sm100_fp8_gemm_1d1d_implILN4cute4UMMA5MajorE0ELS3_0ELj0ELj4096ELj7168ELj128ELj192ELj128ELj1ELj128ELj128ELj128ELj6ELj128ELj128ELj2ELb0ELj148ELNS_8GemmTypeE0ELb0EN7cutlass10bfloat16_tENS_16EpilogueIdentityEEEvPijjj14CUtensorMap_stS9_S9_S9_S9_ --------------------------
	.section	.text._ZN9deep_gemm24sm100_fp8_gemm_1d1d_implILN4cute4UMMA5MajorE0ELS3_0ELj0ELj4096ELj7168ELj128ELj192ELj128ELj1ELj128ELj128ELj128ELj6ELj128ELj128ELj2ELb0ELj148ELNS_8GemmTypeE0ELb0EN7cutlass10bfloat16_tENS_16EpilogueIdentityEEEvPijjj14CUtensorMap_stS9_S9_S9_S9_,"ax",@progbits
	.align	128
        .global         _ZN9deep_gemm24sm100_fp8_gemm_1d1d_implILN4cute4UMMA5MajorE0ELS3_0ELj0ELj4096ELj7168ELj128ELj192ELj128ELj1ELj128ELj128ELj128ELj6ELj128ELj128ELj2ELb0ELj148ELNS_8GemmTypeE0ELb0EN7cutlass10bfloat16_tENS_16EpilogueIdentityEEEvPijjj14CUtensorMap_stS9_S9_S9_S9_
        .type           _ZN9deep_gemm24sm100_fp8_gemm_1d1d_implILN4cute4UMMA5MajorE0ELS3_0ELj0ELj4096ELj7168ELj128ELj192ELj128ELj1ELj128ELj128ELj128ELj6ELj128ELj128ELj2ELb0ELj148ELNS_8GemmTypeE0ELb0EN7cutlass10bfloat16_tENS_16EpilogueIdentityEEEvPijjj14CUtensorMap_stS9_S9_S9_S9_,@function
        .size           _ZN9deep_gemm24sm100_fp8_gemm_1d1d_implILN4cute4UMMA5MajorE0ELS3_0ELj0ELj4096ELj7168ELj128ELj192ELj128ELj1ELj128ELj128ELj128ELj6ELj128ELj128ELj2ELb0ELj148ELNS_8GemmTypeE0ELb0EN7cutlass10bfloat16_tENS_16EpilogueIdentityEEEvPijjj14CUtensorMap_stS9_S9_S9_S9_,(.L_x_83 - _ZN9deep_gemm24sm100_fp8_gemm_1d1d_implILN4cute4UMMA5MajorE0ELS3_0ELj0ELj4096ELj7168ELj128ELj192ELj128ELj1ELj128ELj128ELj128ELj6ELj128ELj128ELj2ELb0ELj148ELNS_8GemmTypeE0ELb0EN7cutlass10bfloat16_tENS_16EpilogueIdentityEEEvPijjj14CUtensorMap_stS9_S9_S9_S9_)
        .other          _ZN9deep_gemm24sm100_fp8_gemm_1d1d_implILN4cute4UMMA5MajorE0ELS3_0ELj0ELj4096ELj7168ELj128ELj192ELj128ELj1ELj128ELj128ELj128ELj6ELj128ELj128ELj2ELb0ELj148ELNS_8GemmTypeE0ELb0EN7cutlass10bfloat16_tENS_16EpilogueIdentityEEEvPijjj14CUtensorMap_stS9_S9_S9_S9_,@"STO_CUDA_ENTRY STV_DEFAULT"
_ZN9deep_gemm24sm100_fp8_gemm_1d1d_implILN4cute4UMMA5MajorE0ELS3_0ELj0ELj4096ELj7168ELj128ELj192ELj128ELj1ELj128ELj128ELj128ELj6ELj128ELj128ELj2ELb0ELj148ELNS_8GemmTypeE0ELb0EN7cutlass10bfloat16_tENS_16EpilogueIdentityEEEvPijjj14CUtensorMap_stS9_S9_S9_S9_:
.text._ZN9deep_gemm24sm100_fp8_gemm_1d1d_implILN4cute4UMMA5MajorE0ELS3_0ELj0ELj4096ELj7168ELj128ELj192ELj128ELj1ELj128ELj128ELj128ELj6ELj128ELj128ELj2ELb0ELj148ELNS_8GemmTypeE0ELb0EN7cutlass10bfloat16_tENS_16EpilogueIdentityEEEvPijjj14CUtensorMap_stS9_S9_S9_S9_:
[----:B------:R-:W1:Y:S01]  /*0000*/  LDC R1, c[0x0][0x37c] ;  /* 0x0000df00ff017b82 */ /* 0x000e620000000800 */
[----:B------:R-:W2:Y:S02]  /*0010*/  S2R R0, SR_TID.X ;  /* 0x0000000000007919 */ /* 0x000ea40000002100 */
[----:B--2---:R-:W-:-:S05]  /*0020*/  SHF.R.U32.HI R0, RZ, 0x5, R0 ;  /* 0x00000005ff007819 */ /* 0x004fca0000011600 */
[----:B------:R-:W2:Y:S02]  /*0030*/  SHFL.IDX PT, R4, R0, RZ, 0x1f ;  /* 0x00001fff00047589 */ /* 0x000ea400000e0000 */
[----:B--2---:R-:W-:-:S13]  /*0040*/  ISETP.NE.AND P0, PT, R4, 0x2, PT ;  /* 0x000000020400780c */ /* 0x004fda0003f05270 */
[----:B-1----:R-:W-:Y:S05]  /*0050*/  @!P0 BRA `(.L_x_0) ;  /* 0x0000000400188947 */ /* 0x002fea0003800000 */
[----:B------:R-:W-:-:S13]  /*0060*/  ISETP.NE.AND P0, PT, R4, 0x1, PT ;  /* 0x000000010400780c */ /* 0x000fda0003f05270 */
[----:B------:R-:W-:Y:S05]  /*0070*/  @!P0 BRA `(.L_x_1) ;  /* 0x0000000000608947 */ /* 0x000fea0003800000 */
[----:B------:R-:W-:-:S13]  /*0080*/  ISETP.NE.AND P0, PT, R4, RZ, PT ;  /* 0x000000ff0400720c */ /* 0x000fda0003f05270 */
[----:B------:R-:W-:Y:S05]  /*0090*/  @P0 BRA `(.L_x_2) ;  /* 0x0000000800940947 */ /* 0x000fea0003800000 */
[----:B------:R-:W-:Y:S01]  /*00a0*/  ELECT P0, URZ, PT ;  /* 0x0000000000ff782f */ /* 0x000fe20003800000 */
[----:B------:R-:W-:-:S12]  /*00b0*/  BSSY.RECONVERGENT B0, `(.L_x_3) ;  /* 0x0000013000007945 */ /* 0x000fd80003800200 */
[----:B------:R-:W-:Y:S05]  /*00c0*/  @!P0 BRA `(.L_x_4) ;  /* 0x0000000000448947 */ /* 0x000fea0003800000 */
[----:B------:R-:W1:Y:S02]  /*00d0*/  LDCU.64 UR4, c[0x0][0x348] ;  /* 0x00006900ff0477ac */ /* 0x000e640008000a00 */
[----:B-1----:R-:W-:Y:S02]  /*00e0*/  UIADD3 UR12, UP4, UPT, UR4, 0x40, URZ ;  /* 0x00000040040c7890 */ /* 0x002fe4000ff9e0ff */
[----:B------:R-:W-:Y:S02]  /*00f0*/  UIADD3 UR10, UP3, UPT, UR4, 0xc0, URZ ;  /* 0x000000c0040a7890 */ /* 0x000fe4000ff7e0ff */
[----:B------:R-:W-:Y:S02]  /*0100*/  UIADD3 UR8, UP2, UPT, UR4, 0x140, URZ ;  /* 0x0000014004087890 */ /* 0x000fe4000ff5e0ff */
[----:B------:R-:W-:Y:S02]  /*0110*/  UIADD3 UR6, UP1, UPT, UR4, 0x1c0, URZ ;  /* 0x000001c004067890 */ /* 0x000fe4000ff3e0ff */
[----:B------:R-:W-:-:S02]  /*0120*/  UIADD3 UR4, UP0, UPT, UR4, 0x240, URZ ;  /* 0x0000024004047890 */ /* 0x000fc4000ff1e0ff */
[----:B------:R-:W-:Y:S02]  /*0130*/  UIADD3.X UR13, UPT, UPT, URZ, UR5, URZ, UP4, !UPT ;  /* 0x00000005ff0d7290 */ /* 0x000fe4000a7fe4ff */
[----:B------:R-:W-:Y:S02]  /*0140*/  UIADD3.X UR11, UPT, UPT, URZ, UR5, URZ, UP3, !UPT ;  /* 0x00000005ff0b7290 */ /* 0x000fe40009ffe4ff */
[----:B------:R-:W-:Y:S02]  /*0150*/  UIADD3.X UR9, UPT, UPT, URZ, UR5, URZ, UP2, !UPT ;  /* 0x00000005ff097290 */ /* 0x000fe400097fe4ff */
[----:B------:R-:W-:Y:S02]  /*0160*/  UIADD3.X UR7, UPT, UPT, URZ, UR5, URZ, UP1, !UPT ;  /* 0x00000005ff077290 */ /* 0x000fe40008ffe4ff */
[----:B------:R-:W-:Y:S01]  /*0170*/  UIADD3.X UR5, UPT, UPT, URZ, UR5, URZ, UP0, !UPT ;  /* 0x00000005ff057290 */ /* 0x000fe200087fe4ff */
[----:B------:R1:W-:Y:S02]  /*0180*/  UTMACCTL.PF [UR12] ;  /* 0x000000000c0079b9 */ /* 0x0003e40008040000 */
[----:B------:R1:W-:Y:S02]  /*0190*/  UTMACCTL.PF [UR10] ;  /* 0x000000000a0079b9 */ /* 0x0003e40008040000 */
[----:B------:R1:W-:Y:S02]  /*01a0*/  UTMACCTL.PF [UR8] ;  /* 0x00000000080079b9 */ /* 0x0003e40008040000 */
[----:B------:R1:W-:Y:S02]  /*01b0*/  UTMACCTL.PF [UR6] ;  /* 0x00000000060079b9 */ /* 0x0003e40008040000 */
[----:B------:R1:W-:Y:S02]  /*01c0*/  UTMACCTL.PF [UR4] ;  /* 0x00000000040079b9 */ /* 0x0003e40008040000 */
[----:B-1----:R-:W-:Y:S01]  /*01d0*/  NOP ;  /* 0x0000000000007918 */ /* 0x002fe20000000000 */
.L_x_4:
[----:B------:R-:W-:Y:S05]  /*01e0*/  BSYNC.RECONVERGENT B0 ;  /* 0x0000000000007941 */ /* 0x000fea0003800200 */
.L_x_3:
[----:B------:R-:W-:Y:S05]  /*01f0*/  BRA `(.L_x_2) ;  /* 0x00000008003c7947 */ /* 0x000fea0003800000 */
.L_x_1:
[----:B------:R-:W-:Y:S01]  /*0200*/  ELECT P0, URZ, PT ;  /* 0x0000000000ff782f */ /* 0x000fe20003800000 */
[----:B------:R-:W-:-:S12]  /*0210*/  BSSY.RECONVERGENT B0, `(.L_x_5) ;  /* 0x0000029000007945 */ /* 0x000fd80003800200 */
[----:B------:R-:W-:Y:S05]  /*0220*/  @!P0 BRA `(.L_x_6) ;  /* 0x00000000009c8947 */ /* 0x000fea0003800000 */
[----:B------:R-:W1:Y:S01]  /*0230*/  S2UR UR5, SR_CgaCtaId ;  /* 0x00000000000579c3 */ /* 0x000e620000008800 */
[----:B------:R-:W-:Y:S01]  /*0240*/  UMOV UR7, 0x400 ;  /* 0x0000040000077882 */ /* 0x000fe20000000000 */
[----:B------:R-:W-:Y:S01]  /*0250*/  UMOV UR6, 0x1 ;  /* 0x0000000100067882 */ /* 0x000fe20000000000 */
[----:B------:R-:W-:Y:S02]  /*0260*/  UMOV UR4, 0x40 ;  /* 0x0000004000047882 */ /* 0x000fe40000000000 */
[----:B------:R-:W-:-:S04]  /*0270*/  UIADD3 UR8, UPT, UPT, -UR4, 0x100000, URZ ;  /* 0x0010000004087890 */ /* 0x000fc8000fffe1ff */
[----:B------:R-:W-:Y:S02]  /*0280*/  USHF.L.U32 UR9, UR8, 0xb, URZ ;  /* 0x0000000b08097899 */ /* 0x000fe400080006ff */
[----:B------:R-:W-:Y:S01]  /*0290*/  USHF.L.U32 UR8, UR8, 0x1, URZ ;  /* 0x0000000108087899 */ /* 0x000fe200080006ff */
[----:B------:R-:W-:Y:S02]  /*02a0*/  UMOV UR4, 0x100 ;  /* 0x0000010000047882 */ /* 0x000fe40000000000 */
[----:B------:R-:W-:-:S04]  /*02b0*/  UIADD3 UR10, UPT, UPT, -UR4, 0x100000, URZ ;  /* 0x00100000040a7890 */ /* 0x000fc8000fffe1ff */
[----:B------:R-:W-:Y:S02]  /*02c0*/  USHF.L.U32 UR11, UR10, 0xb, URZ ;  /* 0x0000000b0a0b7899 */ /* 0x000fe400080006ff */
[----:B------:R-:W-:Y:S02]  /*02d0*/  USHF.L.U32 UR10, UR10, 0x1, URZ ;  /* 0x000000010a0a7899 */ /* 0x000fe400080006ff */
[----:B-1----:R-:W-:Y:S02]  /*02e0*/  ULEA UR5, UR5, UR7, 0x18 ;  /* 0x0000000705057291 */ /* 0x002fe4000f8ec0ff */
[----:B------:R-:W-:-:S04]  /*02f0*/  UIADD3 UR6, UPT, UPT, -UR6, 0x100000, URZ ;  /* 0x0010000006067890 */ /* 0x000fc8000fffe1ff */
[----:B------:R-:W-:Y:S02]  /*0300*/  USHF.L.U32 UR7, UR6, 0xb, URZ ;  /* 0x0000000b06077899 */ /* 0x000fe400080006ff */
[----:B------:R-:W-:Y:S01]  /*0310*/  USHF.L.U32 UR6, UR6, 0x1, URZ ;  /* 0x0000000106067899 */ /* 0x000fe200080006ff */
[----:B------:R-:W1:Y:S11]  /*0320*/  FENCE.VIEW.ASYNC.S ;  /* 0x00000000000073c6 */ /* 0x000e760000000000 */
[----:B-1----:R1:W2:Y:S01]  /*0330*/  SYNCS.EXCH.64 URZ, [UR5+0x34400], UR6 ;  /* 0x0344000605ff75b2 */ /* 0x0022a20008000100 */
[----:B------:R1:W3:Y:S01]  /*0340*/  SYNCS.EXCH.64 URZ, [UR5+0x34430], UR6 ;  /* 0x0344300605ff75b2 */ /* 0x0002e20008000100 */
[----:B------:R1:W4:Y:S01]  /*0350*/  SYNCS.EXCH.64 URZ, [UR5+0x34460], UR8 ;  /* 0x0344600805ff75b2 */ /* 0x0003220008000100 */
[----:B------:R1:W5:Y:S01]  /*0360*/  SYNCS.EXCH.64 URZ, [UR5+0x34408], UR6 ;  /* 0x0344080605ff75b2 */ /* 0x0003620008000100 */
[----:B------:R1:W1:Y:S01]  /*0370*/  SYNCS.EXCH.64 URZ, [UR5+0x34438], UR6 ;  /* 0x0344380605ff75b2 */ /* 0x0002620008000100 */
        /* <DEDUP_REMOVED lines=17> */
[----:B------:R-:W-:Y:S01]  /*0490*/  NOP ;  /* 0x0000000000007918 */ /* 0x000fe20000000000 */
.L_x_6:
[----:B-1----:R-:W-:Y:S05]  /*04a0*/  BSYNC.RECONVERGENT B0 ;  /* 0x0000000000007941 */ /* 0x002fea0003800200 */
.L_x_5:
[----:B------:R-:W-:Y:S05]  /*04b0*/  BRA `(.L_x_2) ;  /* 0x00000004008c7947 */ /* 0x000fea0003800000 */
.L_x_0:
[----:B------:R-:W1:Y:S01]  /*04c0*/  S2R R5, SR_CgaCtaId ;  /* 0x0000000000057919 */ /* 0x000e620000008800 */
[----:B------:R-:W-:Y:S01]  /*04d0*/  NOP ;  /* 0x0000000000007918 */ /* 0x000fe20000000000 */
[----:B------:R-:W-:-:S04]  /*04e0*/  MOV R0, 0x40 ;  /* 0x0000004000007802 */ /* 0x000fc80000000f00 */
[----:B-1----:R-:W-:-:S06]  /*04f0*/  LEA R0, R5, R0, 0x18 ;  /* 0x0000000005007211 */ /* 0x002fcc00078ec0ff */
[----:B------:R-:W1:Y:S02]  /*0500*/  LDS.U8 R0, [R0] ;  /* 0x0000000000007984 */ /* 0x000e640000000000 */
[----:B-1----:R-:W-:Y:S02]  /*0510*/  ISETP.NE.AND P0, PT, R0, RZ, PT ;  /* 0x000000ff0000720c */ /* 0x002fe40003f05270 */
[----:B------:R-:W-:-:S04]  /*0520*/  MOV R0, 0x400 ;  /* 0x0000040000007802 */ /* 0x000fc80000000f00 */
[----:B------:R-:W-:-:S07]  /*0530*/  LEA R0, R5, R0, 0x18 ;  /* 0x0000000005007211 */ /* 0x000fce00078ec0ff */
[----:B------:R-:W-:Y:S05]  /*0540*/  @P0 BRA `(.L_x_7) ;  /* 0x0000000400500947 */ /* 0x000fea0003800000 */
[C---:B------:R-:W-:Y:S02]  /*0550*/  LOP3.LUT R2, R5.reuse, 0x1, RZ, 0xc0, !PT ;  /* 0x0000000105027812 */ /* 0x040fe400078ec0ff */
[----:B------:R-:W-:Y:S02]  /*0560*/  LOP3.LUT R13, R5, 0x1, RZ, 0x3c, !PT ;  /* 0x00000001050d7812 */ /* 0x000fe400078e3cff */
[----:B------:R-:W-:-:S13]  /*0570*/  ISETP.NE.U32.AND P1, PT, R2, 0x1, PT ;  /* 0x000000010200780c */ /* 0x000fda0003f25070 */
[----:B------:R-:W-:Y:S05]  /*0580*/  @!P1 BRA `(.L_x_8) ;  /* 0x0000000000c49947 */ /* 0x000fea0003800000 */
[----:B------:R-:W-:Y:S01]  /*0590*/  ELECT P0, URZ, PT ;  /* 0x0000000000ff782f */ /* 0x000fe20003800000 */
[----:B------:R-:W-:-:S12]  /*05a0*/  BSSY B0, `(.L_x_8) ;  /* 0x000002f000007945 */ /* 0x000fd80003800000 */
[----:B------:R-:W-:Y:S05]  /*05b0*/  @!P0 BRA `(.L_x_9) ;  /* 0x0000000000b48947 */ /* 0x000fea0003800000 */
[----:B------:R-:W-:-:S05]  /*05c0*/  UMOV UR4, 0x10 ;  /* 0x0000001000047882 */ /* 0x000fca0000000000 */
[----:B------:R-:W-:Y:S04]  /*05d0*/  DEPBAR.LE SB1, 0x36 ;  /* 0x00009d800000791a */ /* 0x000fe80000000000 */
[----:B------:R-:W1:Y:S02]  /*05e0*/  UTCATOMSWS.2CTA.FIND_AND_SET.ALIGN UP0, UR4, UR4 ;  /* 0x00000004000475e3 */ /* 0x000e640008200800 */
[----:B-1----:R-:W-:Y:S01]  /*05f0*/  PLOP3.LUT P0, PT, PT, PT, UP0, 0x80, 0x8 ;  /* 0x000000000008781c */ /* 0x002fe20003f0f008 */
[----:B------:R-:W-:-:S03]  /*0600*/  IMAD.U32 R12, RZ, RZ, UR4 ;  /* 0x00000004ff0c7e24 */ /* 0x000fc6000f8e00ff */
[----:B------:R-:W-:-:S04]  /*0610*/  SEL R2, RZ, 0xffffffff, !P0 ;  /* 0xffffffffff027807 */ /* 0x000fc80004000000 */
[----:B------:R-:W-:-:S13]  /*0620*/  ISETP.NE.AND P0, PT, R2, RZ, PT ;  /* 0x000000ff0200720c */ /* 0x000fda0003f05270 */
[----:B------:R-:W-:Y:S05]  /*0630*/  @P0 BRA `(.L_x_10) ;  /* 0x0000000000240947 */ /* 0x000fea0003800000 */
.L_x_11:
[----:B------:R-:W-:Y:S05]  /*0640*/  NANOSLEEP 0x64 ;  /* 0x000000640000795d */ /* 0x000fea0003800000 */
[----:B------:R-:W-:-:S05]  /*0650*/  UMOV UR4, 0x10 ;  /* 0x0000001000047882 */ /* 0x000fca0000000000 */
[----:B------:R-:W-:Y:S04]  /*0660*/  DEPBAR.LE SB1, 0x36 ;  /* 0x00009d800000791a */ /* 0x000fe80000000000 */
[----:B------:R-:W1:Y:S02]  /*0670*/  UTCATOMSWS.2CTA.FIND_AND_SET.ALIGN UP0, UR4, UR4 ;  /* 0x00000004000475e3 */ /* 0x000e640008200800 */
[----:B-1----:R-:W-:Y:S01]  /*0680*/  PLOP3.LUT P0, PT, PT, PT, UP0, 0x80, 0x8 ;  /* 0x000000000008781c */ /* 0x002fe20003f0f008 */
[----:B------:R-:W-:-:S03]  /*0690*/  IMAD.U32 R12, RZ, RZ, UR4 ;  /* 0x00000004ff0c7e24 */ /* 0x000fc6000f8e00ff */
[----:B------:R-:W-:-:S04]  /*06a0*/  SEL R2, RZ, 0xffffffff, !P0 ;  /* 0xffffffffff027807 */ /* 0x000fc80004000000 */
[----:B------:R-:W-:-:S13]  /*06b0*/  ISETP.NE.AND P0, PT, R2, RZ, PT ;  /* 0x000000ff0200720c */ /* 0x000fda0003f05270 */
[----:B------:R-:W-:Y:S05]  /*06c0*/  @!P0 BRA `(.L_x_11) ;  /* 0xfffffffc00dc8947 */ /* 0x000fea000383ffff */
.L_x_10:
[----:B------:R-:W-:Y:S01]  /*06d0*/  MOV R11, 0x60 ;  /* 0x00000060000b7802 */ /* 0x000fe20000000f00 */
[----:B------:R-:W-:Y:S01]  /*06e0*/  VIADD R2, R0, 0x344b0 ;  /* 0x000344b000027836 */ /* 0x000fe20000000000 */
[----:B------:R-:W-:Y:S01]  /*06f0*/  MOV R3, 0x58 ;  /* 0x0000005800037802 */ /* 0x000fe20000000f00 */
[----:B------:R-:W-:Y:S01]  /*0700*/  IMAD.MOV.U32 R8, RZ, RZ, 0x4 ;  /* 0x00000004ff087424 */ /* 0x000fe200078e00ff */
[C---:B------:R-:W-:Y:S02]  /*0710*/  LEA R11, R5.reuse, R11, 0x18 ;  /* 0x0000000b050b7211 */ /* 0x040fe400078ec0ff */
[----:B------:R-:W-:-:S03]  /*0720*/  LEA R3, R5, R3, 0x18 ;  /* 0x0000000305037211 */ /* 0x000fc600078ec0ff */
[----:B------:R-:W1:Y:S02]  /*0730*/  LDS R6, [R11] ;  /* 0x000000000b067984 */ /* 0x000e640000000800 */
[----:B-1----:R-:W-:-:S04]  /*0740*/  IMAD.U32 R6, R6, -0x80000000, RZ ;  /* 0x8000000006067824 */ /* 0x002fc800078e00ff */
[----:B------:R-:W1:Y:S02]  /*0750*/  SYNCS.PHASECHK.TRANS64.TRYWAIT P0, [R3+URZ], R6 ;  /* 0x00000006030075a7 */ /* 0x000e6400080011ff */
[----:B-1----:R-:W-:Y:S05]  /*0760*/  @P0 BRA `(.L_x_12) ;  /* 0x0000000000080947 */ /* 0x002fea0003800000 */
[----:B------:R-:W1:Y:S02]  /*0770*/  SYNCS.PHASECHK.TRANS64.TRYWAIT P0, [R3+URZ], R6 ;  /* 0x00000006030075a7 */ /* 0x000e6400080011ff */
[----:B-1----:R-:W-:Y:S05]  /*0780*/  @!P0 BRA `(.L_x_13) ;  /* 0x0000003c00148947 */ /* 0x002fea0003800000 */
.L_x_12:
[C---:B-1----:R-:W-:Y:S01]  /*0790*/  PRMT R3, R13.reuse, 0x654, R3 ;  /* 0x000006540d037816 */ /* 0x042fe20000000003 */
[C---:B------:R-:W-:Y:S01]  /*07a0*/  IMAD.SHL.U32 R10, R12.reuse, 0x20, RZ ;  /* 0x000000200c0a7824 */ /* 0x040fe200078e00ff */
[----:B------:R-:W-:Y:S01]  /*07b0*/  PRMT R2, R13, 0x654, R2 ;  /* 0x000006540d027816 */ /* 0x000fe20000000002 */
[----:B------:R-:W-:Y:S01]  /*07c0*/  IMAD.MOV.U32 R7, RZ, RZ, 0xffff ;  /* 0x0000ffffff077424 */ /* 0x000fe200078e00ff */
[----:B------:R1:W-:Y:S01]  /*07d0*/  SYNCS.ARRIVE.TRANS64.RED RZ, [R3+URZ], R8 ;  /* 0x0000000803ff79a7 */ /* 0x0003e200080004ff */
[----:B------:R-:W-:Y:S01]  /*07e0*/  IMAD.MOV.U32 R6, RZ, RZ, 0x1 ;  /* 0x00000001ff067424 */ /* 0x000fe200078e00ff */
[----:B------:R-:W-:Y:S01]  /*07f0*/  STS [R0+0x344b0], R10 ;  /* 0x0344b00a00007388 */ /* 0x000fe20000000800 */
[----:B------:R-:W-:Y:S01]  /*0800*/  VIADD R9, R12, 0x10 ;  /* 0x000000100c097836 */ /* 0x000fe20000000000 */
[----:B------:R-:W-:Y:S02]  /*0810*/  SHF.L.U32 R7, R7, R12, RZ ;  /* 0x0000000c07077219 */ /* 0x000fe400000006ff */
[----:B------:R2:W-:Y:S02]  /*0820*/  STAS [R2.64], R12 ;  /* 0x0000000c02007dbd */ /* 0x0005e4000c0008ff */
[----:B------:R-:W-:-:S04]  /*0830*/  SHF.L.U32 R9, R6, R9, RZ ;  /* 0x0000000906097219 */ /* 0x000fc800000006ff */
[----:B------:R-:W-:Y:S02]  /*0840*/  LOP3.LUT R7, R9, R7, RZ, 0xfc, !PT ;  /* 0x0000000709077212 */ /* 0x000fe400078efcff */
[----:B--2---:R-:W-:-:S04]  /*0850*/  MOV R2, 0x50 ;  /* 0x0000005000027802 */ /* 0x004fc80000000f00 */
[----:B------:R-:W-:-:S05]  /*0860*/  LEA R2, R5, R2, 0x18 ;  /* 0x0000000205027211 */ /* 0x000fca00078ec0ff */
[----:B------:R1:W-:Y:S04]  /*0870*/  ATOMS.OR RZ, [R2], R7 ;  /* 0x0000000702ff738c */ /* 0x0003e80003000000 */
[----:B------:R1:W-:Y:S02]  /*0880*/  ATOMS.XOR RZ, [R11], R6 ;  /* 0x000000060bff738c */ /* 0x0003e40003800000 */
.L_x_9:
[----:B------:R-:W-:Y:S05]  /*0890*/  BSYNC B0 ;  /* 0x0000000000007941 */ /* 0x000fea0003800000 */
.L_x_8:
[----:B------:R-:W-:Y:S05]  /*08a0*/  @P1 BRA `(.L_x_14) ;  /* 0x0000000000881947 */ /* 0x000fea0003800000 */
[----:B------:R-:W-:Y:S05]  /*08b0*/  WARPSYNC.ALL ;  /* 0x0000000000007948 */ /* 0x000fea0003800000 */
[----:B------:R-:W-:Y:S01]  /*08c0*/  NOP ;  /* 0x0000000000007918 */ /* 0x000fe20000000000 */
[----:B------:R-:W-:-:S13]  /*08d0*/  ELECT P0, URZ, PT ;  /* 0x0000000000ff782f */ /* 0x000fda0003800000 */
[----:B------:R-:W-:Y:S05]  /*08e0*/  @!P0 BRA `(.L_x_14) ;  /* 0x0000000000788947 */ /* 0x000fea0003800000 */
[----:B-1----:R-:W-:Y:S02]  /*08f0*/  MOV R7, 0x60 ;  /* 0x0000006000077802 */ /* 0x002fe40000000f00 */
[----:B------:R-:W-:Y:S02]  /*0900*/  MOV R6, 0x58 ;  /* 0x0000005800067802 */ /* 0x000fe40000000f00 */
        /* <DEDUP_REMOVED lines=8> */
.L_x_15:
[----:B------:R-:W2:Y:S01]  /*0990*/  LDS R10, [R0+0x344b0] ;  /* 0x0344b000000a7984 */ /* 0x000ea20000000800 */
[----:B-1----:R-:W-:Y:S01]  /*09a0*/  IMAD.MOV.U32 R3, RZ, RZ, 0xffff ;  /* 0x0000ffffff037424 */ /* 0x002fe200078e00ff */
[----:B------:R-:W-:Y:S01]  /*09b0*/  PRMT R6, R13, 0x654, R6 ;  /* 0x000006540d067816 */ /* 0x000fe20000000006 */
[----:B------:R-:W-:Y:S02]  /*09c0*/  IMAD.MOV.U32 R2, RZ, RZ, 0x1 ;  /* 0x00000001ff027424 */ /* 0x000fe400078e00ff */
[C---:B--2---:R-:W-:Y:S01]  /*09d0*/  IMAD.SHL.U32 R9, R10.reuse, 0x20, RZ ;  /* 0x000000200a097824 */ /* 0x044fe200078e00ff */
[----:B------:R-:W-:Y:S01]  /*09e0*/  SHF.L.U32 R3, R3, R10, RZ ;  /* 0x0000000a03037219 */ /* 0x000fe200000006ff */
[----:B------:R-:W-:-:S03]  /*09f0*/  VIADD R8, R10, 0x10 ;  /* 0x000000100a087836 */ /* 0x000fc60000000000 */
[----:B------:R1:W-:Y:S02]  /*0a00*/  STS [R0+0x344b0], R9 ;  /* 0x0344b00900007388 */ /* 0x0003e40000000800 */
[----:B------:R-:W-:-:S04]  /*0a10*/  SHF.L.U32 R8, R2, R8, RZ ;  /* 0x0000000802087219 */ /* 0x000fc800000006ff */
[----:B------:R-:W-:Y:S02]  /*0a20*/  LOP3.LUT R3, R8, R3, RZ, 0xfc, !PT ;  /* 0x0000000308037212 */ /* 0x000fe400078efcff */
[----:B-1----:R-:W-:-:S04]  /*0a30*/  MOV R0, 0x50 ;  /* 0x0000005000007802 */ /* 0x002fc80000000f00 */
[----:B------:R-:W-:-:S05]  /*0a40*/  LEA R0, R5, R0, 0x18 ;  /* 0x0000000005007211 */ /* 0x000fca00078ec0ff */
[----:B------:R2:W-:Y:S01]  /*0a50*/  ATOMS.OR RZ, [R0], R3 ;  /* 0x0000000300ff738c */ /* 0x0005e20003000000 */
[----:B------:R2:W-:Y:S03]  /*0a60*/  SYNCS.ARRIVE.TRANS64.RED.A1T0 RZ, [R6+URZ], RZ ;  /* 0x000000ff06ff79a7 */ /* 0x0005e600081004ff */
[----:B------:R2:W-:Y:S01]  /*0a70*/  ATOMS.XOR RZ, [R7], R2 ;  /* 0x0000000207ff738c */ /* 0x0005e20003800000 */
[----:B------:R-:W-:Y:S05]  /*0a80*/  BRA `(.L_x_14) ;  /* 0x0000000000107947 */ /* 0x000fea0003800000 */
.L_x_7:
[----:B------:R-:W-:-:S05]  /*0a90*/  MOV R2, 0xffffffff ;  /* 0xffffffff00027802 */ /* 0x000fca0000000f00 */
[----:B------:R1:W-:Y:S02]  /*0aa0*/  STS [R0+0x344b0], R2 ;  /* 0x0344b00200007388 */ /* 0x0003e40000000800 */
[----:B-1----:R-:W-:Y:S02]  /*0ab0*/  MOV R2, 0xad0 ;  /* 0x00000ad000027802 */ /* 0x002fe40000000f00 */
[----:B------:R-:W-:Y:S05]  /*0ac0*/  CALL.REL.NOINC `($__internal_1_$__cuda_sm10x_tcgen05_guardrail_trap_phase_invalid_during_alloc) ;  /* 0x0000003c00747944 */ /* 0x000fea0003c00000 */
.L_x_14:
[----:B------:R-:W-:Y:S05]  /*0ad0*/  WARPSYNC.ALL ;  /* 0x0000000000007948 */ /* 0x000fea0003800000 */
[----:B------:R-:W-:Y:S01]  /*0ae0*/  NOP ;  /* 0x0000000000007918 */ /* 0x000fe20000000000 */
.L_x_2:
[----:B------:R-:W1:Y:S02]  /*0af0*/  LDCU UR4, c[0x0][0x36c] ;  /* 0x00006d80ff0477ac */ /* 0x000e640008000800 */
[----:B-1----:R-:W-:-:S09]  /*0b00*/  UISETP.EQ.U32.AND UP0, UPT, UR4, 0x1, UPT ;  /* 0x000000010400788c */ /* 0x002fd2000bf02070 */
[----:B------:R-:W-:Y:S05]  /*0b10*/  BRA.U !UP0, `(.L_x_17) ;  /* 0x0000000108187547 */ /* 0x000fea000b800000 */
[----:B------:R-:W-:-:S00]  /*0b20*/  MEMBAR.ALL.CTA ;  /* 0x0000000000007992 */ /* 0x000fc00000008000 */
[----:B--2345:R-:W-:Y:S06]  /*0b30*/  MEMBAR.ALL.GPU ;  /* 0x0000000000007992 */ /* 0x03cfec000000a000 */
[----:B------:R-:W-:-:S00]  /*0b40*/  ERRBAR ;  /* 0x00000000000079ab */ /* 0x000fc00000000000 */
[----:B------:R-:W-:Y:S08]  /*0b50*/  CGAERRBAR ;  /* 0x00000000000075ab */ /* 0x000ff00000000000 */
[----:B------:R-:W-:Y:S01]  /*0b60*/  UCGABAR_ARV ;  /* 0x00000000000079c7 */ /* 0x000fe20008000000 */
[----:B------:R-:W-:Y:S05]  /*0b70*/  BRA `(.L_x_18) ;  /* 0x0000000000047947 */ /* 0x000fea0003800000 */
.L_x_17:
[----:B--2345:R-:W-:Y:S01]  /*0b80*/  NOP ;  /* 0x0000000000007918 */ /* 0x03cfe20000000000 */
.L_x_18:
[----:B------:R-:W-:Y:S05]  /*0b90*/  BRA.U !UP0, `(.L_x_19) ;  /* 0x00000001080c7547 */ /* 0x000fea000b800000 */
[----:B------:R-:W-:Y:S01]  /*0ba0*/  UCGABAR_WAIT ;  /* 0x0000000000007dc7 */ /* 0x000fe20008000000 */
[----:B------:R-:W-:Y:S01]  /*0bb0*/  CCTL.IVALL ;  /* 0x00000000ff00798f */ /* 0x000fe20002000000 */
[----:B------:R-:W-:Y:S05]  /*0bc0*/  BRA `(.L_x_20) ;  /* 0x0000000000047947 */ /* 0x000fea0003800000 */
.L_x_19:
[----:B------:R-:W-:Y:S06]  /*0bd0*/  BAR.SYNC.DEFER_BLOCKING 0x0 ;  /* 0x0000000000007b1d */ /* 0x000fec0000010000 */
.L_x_20:
[----:B------:R-:W1:Y:S01]  /*0be0*/  LDC R0, c[0x0][0x388] ;  /* 0x0000e200ff007b82 */ /* 0x000e620000000800 */
[----:B------:R-:W2:Y:S01]  /*0bf0*/  S2R R21, SR_LANEID ;  /* 0x0000000000157919 */ /* 0x000ea20000000000 */
[----:B------:R-:W-:Y:S02]  /*0c00*/  ISETP.NE.AND P0, PT, R4, RZ, PT ;  /* 0x000000ff0400720c */ /* 0x000fe40003f05270 */
[----:B-1----:R-:W-:-:S04]  /*0c10*/  IADD3 R0, PT, PT, R0, 0x7f, RZ ;  /* 0x0000007f00007810 */ /* 0x002fc80007ffe0ff */
[----:B------:R-:W-:-:S05]  /*0c20*/  SHF.R.U32.HI R20, RZ, 0x7, R0 ;  /* 0x00000007ff147819 */ /* 0x000fca0000011600 */
[----:B------:R-:W-:Y:S02]  /*0c30*/  IMAD R2, R20, 0x16, RZ ;  /* 0x0000001614027824 */ /* 0x000fe400078e02ff */
[----:B--2---:R-:W-:Y:S05]  /*0c40*/  @!P0 BRA `(.L_x_21) ;  /* 0x00000010007c8947 */ /* 0x004fea0003800000 */
[----:B------:R-:W-:Y:S01]  /*0c50*/  ISETP.NE.AND P0, PT, R4, 0x1, PT ;  /* 0x000000010400780c */ /* 0x000fe20003f05270 */
[----:B------:R-:W1:-:S12]  /*0c60*/  S2UR UR5, SR_CgaCtaId ;  /* 0x00000000000579c3 */ /* 0x000e580000008800 */
[----:B------:R-:W-:Y:S05]  /*0c70*/  @!P0 BRA `(.L_x_22) ;  /* 0x0000000400988947 */ /* 0x000fea0003800000 */
[----:B------:R-:W-:-:S13]  /*0c80*/  ISETP.NE.AND P0, PT, R4, 0x2, PT ;  /* 0x000000020400780c */ /* 0x000fda0003f05270 */
[----:B------:R-:W-:Y:S05]  /*0c90*/  @P0 BRA `(.L_x_23) ;  /* 0x0000001c00b00947 */ /* 0x000fea0003800000 */
[----:B------:R-:W2:Y:S02]  /*0ca0*/  S2UR UR4, SR_CTAID.X ;  /* 0x00000000000479c3 */ /* 0x000ea40000002500 */
[----:B--2---:R-:W-:-:S13]  /*0cb0*/  ISETP.LE.U32.AND P0, PT, R2, UR4, PT ;  /* 0x0000000402007c0c */ /* 0x004fda000bf03070 */
[----:B-1----:R-:W-:Y:S05]  /*0cc0*/  @P0 EXIT ;  /* 0x000000000000094d */ /* 0x002fea0003800000 */
[----:B------:R-:W-:Y:S01]  /*0cd0*/  ULOP3.LUT UR4, URZ, UR4, URZ, 0x33, !UPT ;  /* 0x00000004ff047292 */ /* 0x000fe2000f8e33ff */
[----:B------:R-:W-:Y:S01]  /*0ce0*/  SHF.R.U32.HI R20, RZ, 0x3, R21 ;  /* 0x00000003ff147819 */ /* 0x000fe20000011615 */
[----:B------:R-:W-:Y:S02]  /*0cf0*/  HFMA2 R16, -RZ, RZ, 0, 0 ;  /* 0x00000000ff107431 */ /* 0x000fe400000001ff */
[----:B------:R-:W-:Y:S01]  /*0d00*/  IMAD.MOV.U32 R15, RZ, RZ, RZ ;  /* 0x000000ffff0f7224 */ /* 0x000fe200078e00ff */
[----:B------:R-:W-:Y:S01]  /*0d10*/  UMOV UR5, URZ ;  /* 0x000000ff00057c82 */ /* 0x000fe20008000000 */
[----:B------:R-:W-:Y:S01]  /*0d20*/  LOP3.LUT R18, R20, 0x2, RZ, 0x3c, !PT ;  /* 0x0000000214127812 */ /* 0x000fe200078e3cff */
[----:B------:R-:W-:Y:S01]  /*0d30*/  VIADD R25, R2, UR4 ;  /* 0x0000000402197c36 */ /* 0x000fe20008000000 */
[C---:B------:R-:W-:Y:S01]  /*0d40*/  LOP3.LUT R17, R20.reuse, 0x3, RZ, 0x3c, !PT ;  /* 0x0000000314117812 */ /* 0x040fe200078e3cff */
[C---:B------:R-:W-:Y:S01]  /*0d50*/  IMAD.SHL.U32 R0, R20.reuse, 0x20, RZ ;  /* 0x0000002014007824 */ /* 0x040fe200078e00ff */
[----:B------:R-:W-:Y:S01]  /*0d60*/  LOP3.LUT R19, R20, 0x1, RZ, 0x3c, !PT ;  /* 0x0000000114137812 */ /* 0x000fe200078e3cff */
[C---:B------:R-:W-:Y:S01]  /*0d70*/  IMAD R20, R21.reuse, 0x4, R20 ;  /* 0x0000000415147824 */ /* 0x040fe200078e0214 */
[----:B------:R-:W-:Y:S01]  /*0d80*/  SHF.R.U32.HI R25, RZ, 0x2, R25 ;  /* 0x00000002ff197819 */ /* 0x000fe20000011619 */
[C---:B------:R-:W-:Y:S01]  /*0d90*/  IMAD.IADD R24, R0.reuse, 0x1, R21 ;  /* 0x0000000100187824 */ /* 0x040fe200078e0215 */
[C---:B------:R-:W-:Y:S01]  /*0da0*/  LOP3.LUT R23, R0.reuse, 0x20, RZ, 0x3c, !PT ;  /* 0x0000002000177812 */ /* 0x040fe200078e3cff */
[----:B------:R-:W-:Y:S01]  /*0db0*/  IMAD R18, R21, 0x4, R18 ;  /* 0x0000000415127824 */ /* 0x000fe200078e0212 */
[C---:B------:R-:W-:Y:S01]  /*0dc0*/  LOP3.LUT R22, R0.reuse, 0x40, RZ, 0x3c, !PT ;  /* 0x0000004000167812 */ /* 0x040fe200078e3cff */
[----:B------:R-:W-:Y:S01]  /*0dd0*/  IMAD.HI.U32 R25, R25, 0x1bacf915, RZ ;  /* 0x1bacf91519197827 */ /* 0x000fe200078e00ff */
[----:B------:R-:W-:-:S02]  /*0de0*/  LOP3.LUT R0, R0, 0x60, RZ, 0x3c, !PT ;  /* 0x0000006000007812 */ /* 0x000fc400078e3cff */
[C---:B------:R-:W-:Y:S01]  /*0df0*/  LEA R19, R21.reuse, R19, 0x2 ;  /* 0x0000001315137211 */ /* 0x040fe200078e10ff */
[----:B------:R-:W-:Y:S01]  /*0e00*/  IMAD R17, R21, 0x4, R17 ;  /* 0x0000000415117824 */ /* 0x000fe200078e0211 */
[----:B------:R-:W-:Y:S01]  /*0e10*/  IADD3 R23, PT, PT, R23, R21, RZ ;  /* 0x0000001517177210 */ /* 0x000fe20007ffe0ff */
[----:B------:R-:W-:Y:S01]  /*0e20*/  IMAD.IADD R22, R22, 0x1, R21 ;  /* 0x0000000116167824 */ /* 0x000fe200078e0215 */
[----:B------:R-:W-:Y:S01]  /*0e30*/  SHF.R.U32.HI R25, RZ, 0x2, R25 ;  /* 0x00000002ff197819 */ /* 0x000fe20000011619 */
[----:B------:R-:W-:-:S07]  /*0e40*/  IMAD.IADD R21, R0, 0x1, R21 ;  /* 0x0000000100157824 */ /* 0x000fce00078e0215 */
.L_x_27:
[----:B------:R-:W1:Y:S01]  /*0e50*/  S2R R0, SR_CgaCtaId ;  /* 0x0000000000007919 */ /* 0x000e620000008800 */
[----:B------:R-:W-:Y:S01]  /*0e60*/  MOV R2, 0x400 ;  /* 0x0000040000027802 */ /* 0x000fe20000000f00 */
[----:B------:R-:W-:-:S03]  /*0e70*/  UMOV UR4, URZ ;  /* 0x000000ff00047c82 */ /* 0x000fc60008000000 */
[----:B-1---5:R-:W-:-:S07]  /*0e80*/  LEA R0, R0, R2, 0x18 ;  /* 0x0000000200007211 */ /* 0x022fce00078ec0ff */
.L_x_26:
[----:B------:R-:W-:Y:S01]  /*0e90*/  LEA R2, R15, R0, 0x3 ;  /* 0x000000000f027211 */ /* 0x000fe200078e18ff */
[----:B------:R-:W-:Y:S01]  /*0ea0*/  ULOP3.LUT UP0, URZ, UR4, 0x3, URZ, 0xc0, !UPT ;  /* 0x0000000304ff7892 */ /* 0x000fe2000f80c0ff */
[----:B-----5:R-:W-:-:S04]  /*0eb0*/  SHF.L.U32 R4, R16, 0x1f, RZ ;  /* 0x0000001f10047819 */ /* 0x020fc800000006ff */
[----:B------:R-:W1:Y:S02]  /*0ec0*/  SYNCS.PHASECHK.TRANS64.TRYWAIT P0, [R2+URZ+0x34400], R4 ;  /* 0x03440004020075a7 */ /* 0x000e6400080011ff */
[----:B-1----:R-:W-:Y:S05]  /*0ed0*/  @!P0 BRA `(.L_x_24) ;  /* 0x0000003400708947 */ /* 0x002fea0003800000 */
.L_x_62:
[----:B------:R-:W-:Y:S05]  /*0ee0*/  BRA.U UP0, `(.L_x_25) ;  /* 0x0000000100bc7547 */ /* 0x000fea000b800000 */
[C-C-:B------:R-:W-:Y:S02]  /*0ef0*/  IMAD R11, R15.reuse, 0x200, R0.reuse ;  /* 0x000002000f0b7824 */ /* 0x140fe400078e0200 */
[----:B------:R-:W-:Y:S02]  /*0f00*/  IMAD R3, R15, 0x400, R0 ;  /* 0x000004000f037824 */ /* 0x000fe400078e0200 */
[--C-:B------:R-:W-:Y:S01]  /*0f10*/  IMAD R10, R24, 0x4, R11.reuse ;  /* 0x00000004180a7824 */ /* 0x100fe200078e020b */
[-C--:B------:R-:W-:Y:S01]  /*0f20*/  LEA R9, R23, R11.reuse, 0x2 ;  /* 0x0000000b17097211 */ /* 0x080fe200078e10ff */
[--C-:B------:R-:W-:Y:S01]  /*0f30*/  IMAD R7, R22, 0x4, R11.reuse ;  /* 0x0000000416077824 */ /* 0x100fe200078e020b */
[-C--:B-1----:R-:W-:Y:S01]  /*0f40*/  LEA R5, R21, R11.reuse, 0x2 ;  /* 0x0000000b15057211 */ /* 0x082fe200078e10ff */
[----:B------:R-:W-:Y:S01]  /*0f50*/  IMAD R4, R19, 0x4, R11 ;  /* 0x0000000413047824 */ /* 0x000fe200078e020b */
[-C--:B------:R-:W-:Y:S01]  /*0f60*/  LEA R8, R20, R11.reuse, 0x2 ;  /* 0x0000000b14087211 */ /* 0x080fe200078e10ff */
[----:B------:R-:W1:Y:S01]  /*0f70*/  LDS R10, [R10+0x32000] ;  /* 0x032000000a0a7984 */ /* 0x000e620000000800 */
[----:B------:R-:W-:Y:S01]  /*0f80*/  LEA R6, R18, R11, 0x2 ;  /* 0x0000000b12067211 */ /* 0x000fe200078e10ff */
[----:B------:R-:W-:Y:S01]  /*0f90*/  IMAD R12, R23, 0x4, R3 ;  /* 0x00000004170c7824 */ /* 0x000fe200078e0203 */
[----:B------:R-:W-:Y:S01]  /*0fa0*/  LEA R14, R24, R3, 0x2 ;  /* 0x00000003180e7211 */ /* 0x000fe200078e10ff */
[----:B------:R-:W2:Y:S04]  /*0fb0*/  LDS R9, [R9+0x32000] ;  /* 0x0320000009097984 */ /* 0x000ea80000000800 */
[----:B------:R-:W3:Y:S04]  /*0fc0*/  LDS R7, [R7+0x32000] ;  /* 0x0320000007077984 */ /* 0x000ee80000000800 */
[----:B------:R-:W4:Y:S01]  /*0fd0*/  LDS R5, [R5+0x32000] ;  /* 0x0320000005057984 */ /* 0x000f220000000800 */
[----:B------:R-:W-:-:S03]  /*0fe0*/  NOP ;  /* 0x0000000000007918 */ /* 0x000fc60000000000 */
[----:B-1----:R1:W-:Y:S04]  /*0ff0*/  STS [R8+0x32000], R10 ;  /* 0x0320000a08007388 */ /* 0x0023e80000000800 */
[----:B--2---:R2:W-:Y:S04]  /*1000*/  STS [R4+0x32000], R9 ;  /* 0x0320000904007388 */ /* 0x0045e80000000800 */
[----:B---3--:R3:W-:Y:S01]  /*1010*/  STS [R6+0x32000], R7 ;  /* 0x0320000706007388 */ /* 0x0087e20000000800 */
[----:B-1----:R-:W-:Y:S01]  /*1020*/  LEA R10, R22, R3, 0x2 ;  /* 0x00000003160a7211 */ /* 0x002fe200078e10ff */
[----:B------:R-:W-:-:S02]  /*1030*/  IMAD R8, R21, 0x4, R3 ;  /* 0x0000000415087824 */ /* 0x000fc400078e0203 */
[----:B--2---:R-:W-:Y:S01]  /*1040*/  IMAD R4, R17, 0x4, R11 ;  /* 0x0000000411047824 */ /* 0x004fe200078e020b */
[----:B---3--:R-:W-:-:S04]  /*1050*/  LEA R6, R20, R3, 0x2 ;  /* 0x0000000314067211 */ /* 0x008fc800078e10ff */
[----:B----4-:R1:W-:Y:S04]  /*1060*/  STS [R4+0x32000], R5 ;  /* 0x0320000504007388 */ /* 0x0103e80000000800 */
[----:B------:R-:W2:Y:S04]  /*1070*/  LDS R13, [R14+0x32c00] ;  /* 0x032c00000e0d7984 */ /* 0x000ea80000000800 */
[----:B------:R-:W3:Y:S04]  /*1080*/  LDS R11, [R12+0x32c00] ;  /* 0x032c00000c0b7984 */ /* 0x000ee80000000800 */
[----:B------:R-:W4:Y:S04]  /*1090*/  LDS R9, [R10+0x32c00] ;  /* 0x032c00000a097984 */ /* 0x000f280000000800 */
[----:B------:R-:W5:Y:S01]  /*10a0*/  LDS R7, [R8+0x32c00] ;  /* 0x032c000008077984 */ /* 0x000f620000000800 */
[----:B------:R-:W-:Y:S01]  /*10b0*/  NOP ;  /* 0x0000000000007918 */ /* 0x000fe20000000000 */
[----:B-1----:R-:W-:Y:S01]  /*10c0*/  IMAD R5, R19, 0x4, R3 ;  /* 0x0000000413057824 */ /* 0x002fe200078e0203 */
[----:B------:R-:W-:-:S02]  /*10d0*/  LEA R4, R18, R3, 0x2 ;  /* 0x0000000312047211 */ /* 0x000fc400078e10ff */
[----:B------:R-:W-:Y:S01]  /*10e0*/  LEA R3, R17, R3, 0x2 ;  /* 0x0000000311037211 */ /* 0x000fe200078e10ff */
[----:B--2---:R-:W-:Y:S04]  /*10f0*/  STS [R6+0x32c00], R13 ;  /* 0x032c000d06007388 */ /* 0x004fe80000000800 */
[----:B---3--:R-:W-:Y:S04]  /*1100*/  STS [R5+0x32c00], R11 ;  /* 0x032c000b05007388 */ /* 0x008fe80000000800 */
[----:B----4-:R-:W-:Y:S04]  /*1110*/  STS [R4+0x32c00], R9 ;  /* 0x032c000904007388 */ /* 0x010fe80000000800 */
[----:B-----5:R-:W-:Y:S04]  /*1120*/  STS [R3+0x32c00], R7 ;  /* 0x032c000703007388 */ /* 0x020fe80000000800 */
[----:B------:R-:W1:Y:S04]  /*1130*/  LDS R14, [R14+0x32e00] ;  /* 0x032e00000e0e7984 */ /* 0x000e680000000800 */
[----:B------:R-:W2:Y:S04]  /*1140*/  LDS R12, [R12+0x32e00] ;  /* 0x032e00000c0c7984 */ /* 0x000ea80000000800 */
[----:B------:R-:W3:Y:S04]  /*1150*/  LDS R10, [R10+0x32e00] ;  /* 0x032e00000a0a7984 */ /* 0x000ee80000000800 */
[----:B------:R-:W4:Y:S01]  /*1160*/  LDS R8, [R8+0x32e00] ;  /* 0x032e000008087984 */ /* 0x000f220000000800 */
[----:B------:R-:W-:-:S03]  /*1170*/  NOP ;  /* 0x0000000000007918 */ /* 0x000fc60000000000 */
[----:B-1----:R5:W-:Y:S04]  /*1180*/  STS [R6+0x32e00], R14 ;  /* 0x032e000e06007388 */ /* 0x002be80000000800 */
[----:B--2---:R5:W-:Y:S04]  /*1190*/  STS [R5+0x32e00], R12 ;  /* 0x032e000c05007388 */ /* 0x004be80000000800 */
[----:B---3--:R5:W-:Y:S04]  /*11a0*/  STS [R4+0x32e00], R10 ;  /* 0x032e000a04007388 */ /* 0x008be80000000800 */
[----:B----4-:R5:W-:Y:S01]  /*11b0*/  STS [R3+0x32e00], R8 ;  /* 0x032e000803007388 */ /* 0x010be20000000800 */
[----:B------:R1:W-:Y:S06]  /*11c0*/  MEMBAR.ALL.CTA ;  /* 0x0000000000007992 */ /* 0x0003ec0000008000 */
[----:B-1----:R-:W2:Y:S02]  /*11d0*/  FENCE.VIEW.ASYNC.S ;  /* 0x00000000000073c6 */ /* 0x002ea40000000000 */
.L_x_25:
[C---:B------:R-:W-:Y:S01]  /*11e0*/  ISETP.NE.AND P0, PT, R15.reuse, 0x5, PT ;  /* 0x000000050f00780c */ /* 0x040fe20003f05270 */
[----:B------:R-:W-:Y:S01]  /*11f0*/  VIADD R15, R15, 0x1 ;  /* 0x000000010f0f7836 */ /* 0x000fe20000000000 */
[----:B------:R-:W-:Y:S01]  /*1200*/  UIADD3 UR4, UPT, UPT, UR4, 0x1, URZ ;  /* 0x0000000104047890 */ /* 0x000fe2000fffe0ff */
[----:B-1----:R-:W-:-:S03]  /*1210*/  VIADD R2, R2, 0x34460 ;  /* 0x0003446002027836 */ /* 0x002fc60000000000 */
[----:B------:R-:W-:Y:S01]  /*1220*/  SEL R15, R15, RZ, P0 ;  /* 0x000000ff0f0f7207 */ /* 0x000fe20000000000 */
[----:B------:R-:W-:Y:S01]  /*1230*/  UISETP.NE.AND UP0, UPT, UR4, 0x38, UPT ;  /* 0x000000380400788c */ /* 0x000fe2000bf05270 */
[----:B------:R-:W-:Y:S02]  /*1240*/  PRMT R2, RZ, 0x654, R2 ;  /* 0x00000654ff027816 */ /* 0x000fe40000000002 */
[----:B------:R-:W-:Y:S02]  /*1250*/  ISETP.NE.AND P0, PT, R15, RZ, PT ;  /* 0x000000ff0f00720c */ /* 0x000fe40003f05270 */
[----:B--2---:R1:W-:Y:S02]  /*1260*/  SYNCS.ARRIVE.TRANS64.RED.A1T0 RZ, [R2+URZ], RZ ;  /* 0x000000ff02ff79a7 */ /* 0x0043e400081004ff */
[----:B-1----:R-:W-:-:S04]  /*1270*/  SEL R2, RZ, 0x1, P0 ;  /* 0x00000001ff027807 */ /* 0x002fc80000000000 */
[----:B------:R-:W-:Y:S01]  /*1280*/  LOP3.LUT R16, R16, R2, RZ, 0x3c, !PT ;  /* 0x0000000210107212 */ /* 0x000fe200078e3cff */
[----:B------:R-:W-:Y:S06]  /*1290*/  BRA.U UP0, `(.L_x_26) ;  /* 0xfffffff900fc7547 */ /* 0x000fec000b83ffff */
[----:B------:R-:W-:-:S13]  /*12a0*/  ISETP.NE.AND P0, PT, R25, UR5, PT ;  /* 0x0000000519007c0c */ /* 0x000fda000bf05270 */
[----:B------:R-:W-:Y:S05]  /*12b0*/  @!P0 EXIT ;  /* 0x000000000000894d */ /* 0x000fea0003800000 */
[----:B------:R-:W-:Y:S01]  /*12c0*/  UIADD3 UR5, UPT, UPT, UR5, 0x1, URZ ;  /* 0x0000000105057890 */ /* 0x000fe2000fffe0ff */
[----:B------:R-:W-:Y:S05]  /*12d0*/  BRA `(.L_x_27) ;  /* 0xfffffff800dc7947 */ /* 0x000fea000383ffff */
.L_x_22:
[----:B-1----:R-:W-:-:S09]  /*12e0*/  UISETP.NE.AND UP0, UPT, UR5, URZ, UPT ;  /* 0x000000ff0500728c */ /* 0x002fd2000bf05270 */
[----:B------:R-:W-:Y:S05]  /*12f0*/  BRA.U UP0, `(.L_x_23) ;  /* 0x0000001900187547 */ /* 0x000fea000b800000 */
[----:B------:R-:W1:Y:S01]  /*1300*/  S2UR UR4, SR_CTAID.X ;  /* 0x00000000000479c3 */ /* 0x000e620000002500 */
[----:B------:R-:W-:Y:S01]  /*1310*/  UMOV UR9, 0x400 ;  /* 0x0000040000097882 */ /* 0x000fe20000000000 */
[----:B------:R-:W-:Y:S01]  /*1320*/  ISETP.GE.U32.AND P1, PT, R21, 0x6, PT ;  /* 0x000000061500780c */ /* 0x000fe20003f26070 */
[----:B------:R-:W-:Y:S01]  /*1330*/  ULEA UR9, UR5, UR9, 0x18 ;  /* 0x0000000905097291 */ /* 0x000fe2000f8ec0ff */
[----:B------:R-:W-:-:S03]  /*1340*/  IMAD.MOV.U32 R0, RZ, RZ, -0x1 ;  /* 0xffffffffff007424 */ /* 0x000fc600078e00ff */
[----:B------:R-:W-:Y:S02]  /*1350*/  UIADD3 UR5, UPT, UPT, UR9, 0x20000, URZ ;  /* 0x0002000009057890 */ /* 0x000fe4000fffe0ff */
[----:B------:R-:W-:Y:S02]  /*1360*/  UIADD3 UR6, UPT, UPT, UR9, 0x8000, URZ ;  /* 0x0000800009067890 */ /* 0x000fe4000fffe0ff */
[----:B------:R-:W-:Y:S02]  /*1370*/  USHF.R.U32.HI UR5, URZ, 0x4, UR5 ;  /* 0x00000004ff057899 */ /* 0x000fe40008011605 */
[----:B------:R-:W-:Y:S02]  /*1380*/  USHF.R.U32.HI UR6, URZ, 0x4, UR6 ;  /* 0x00000004ff067899 */ /* 0x000fe40008011606 */
[----:B------:R-:W-:Y:S02]  /*1390*/  ULOP3.LUT UR5, UR5, 0x3fc0, URZ, 0xc0, !UPT ;  /* 0x00003fc005057892 */ /* 0x000fe4000f8ec0ff */
[----:B------:R-:W-:-:S04]  /*13a0*/  ULOP3.LUT UR6, UR6, 0x3fc0, URZ, 0xc0, !UPT ;  /* 0x00003fc006067892 */ /* 0x000fc8000f8ec0ff */
[----:B------:R-:W-:Y:S02]  /*13b0*/  IMAD.U32 R3, RZ, RZ, UR5 ;  /* 0x00000005ff037e24 */ /* 0x000fe4000f8e00ff */
[C---:B------:R-:W-:Y:S02]  /*13c0*/  LEA R4, R21.reuse, UR6, 0xa ;  /* 0x0000000615047c11 */ /* 0x040fe4000f8e50ff */
[----:B-1----:R-:W-:Y:S01]  /*13d0*/  ISETP.LE.U32.AND P0, PT, R2, UR4, PT ;  /* 0x0000000402007c0c */ /* 0x002fe2000bf03070 */
[----:B------:R-:W-:Y:S01]  /*13e0*/  IMAD R3, R21, 0x300, R3 ;  /* 0x0000030015037824 */ /* 0x000fe200078e0203 */
[----:B------:R-:W-:-:S04]  /*13f0*/  SEL R4, R4, RZ, !P1 ;  /* 0x000000ff04047207 */ /* 0x000fc80004800000 */
[----:B------:R-:W-:-:S07]  /*1400*/  SEL R3, R3, RZ, !P1 ;  /* 0x000000ff03037207 */ /* 0x000fce0004800000 */
[----:B------:R-:W-:Y:S05]  /*1410*/  @P0 BRA `(.L_x_28) ;  /* 0x0000000800500947 */ /* 0x000fea0003800000 */
[----:B------:R-:W-:Y:S01]  /*1420*/  LOP3.LUT R0, RZ, UR4, RZ, 0x33, !PT ;  /* 0x00000004ff007c12 */ /* 0x000fe2000f8e33ff */
[----:B------:R-:W-:Y:S01]  /*1430*/  IMAD.MOV.U32 R6, RZ, RZ, RZ ;  /* 0x000000ffff067224 */ /* 0x000fe200078e00ff */
[----:B------:R-:W-:Y:S01]  /*1440*/  UMOV UR18, URZ ;  /* 0x000000ff00127c82 */ /* 0x000fe20008000000 */
[----:B------:R-:W-:Y:S01]  /*1450*/  UMOV UR14, URZ ;  /* 0x000000ff000e7c82 */ /* 0x000fe20008000000 */
[----:B------:R-:W-:Y:S01]  /*1460*/  UMOV UR6, 0x180 ;  /* 0x0000018000067882 */ /* 0x000fe20000000000 */
[----:B------:R-:W-:Y:S01]  /*1470*/  IMAD.IADD R0, R2, 0x1, R0 ;  /* 0x0000000102007824 */ /* 0x000fe200078e0200 */
[----:B------:R-:W-:Y:S01]  /*1480*/  UMOV UR7, 0x184 ;  /* 0x0000018400077882 */ /* 0x000fe20000000000 */
[----:B------:R-:W-:Y:S01]  /*1490*/  UMOV UR4, 0x180 ;  /* 0x0000018000047882 */ /* 0x000fe20000000000 */
[----:B------:R-:W-:Y:S02]  /*14a0*/  UMOV UR5, 0x184 ;  /* 0x0000018400057882 */ /* 0x000fe40000000000 */
[----:B------:R-:W-:-:S05]  /*14b0*/  SHF.R.U32.HI R0, RZ, 0x2, R0 ;  /* 0x00000002ff007819 */ /* 0x000fca0000011600 */
[----:B------:R-:W-:-:S05]  /*14c0*/  IMAD.HI.U32 R0, R0, 0x1bacf915, RZ ;  /* 0x1bacf91500007827 */ /* 0x000fca00078e00ff */
[----:B------:R-:W-:-:S07]  /*14d0*/  SHF.R.U32.HI R0, RZ, 0x2, R0 ;  /* 0x00000002ff007819 */ /* 0x000fce0000011600 */
.L_x_35:
[----:B------:R-:W-:Y:S02]  /*14e0*/  USHF.R.U32.HI UR10, URZ, 0x1, UR18 ;  /* 0x00000001ff0a7899 */ /* 0x000fe40008011612 */
[----:B--2---:R-:W-:Y:S02]  /*14f0*/  USHF.L.U32 UR8, UR18, 0x3, URZ ;  /* 0x0000000312087899 */ /* 0x004fe400080006ff */
[----:B------:R-:W-:Y:S02]  /*1500*/  ULOP3.LUT UR10, UR10, 0x1, URZ, 0xc, !UPT ;  /* 0x000000010a0a7892 */ /* 0x000fe4000f8e0cff */
[----:B------:R-:W-:Y:S02]  /*1510*/  ULOP3.LUT UR8, UR8, 0x8, URZ, 0xc0, !UPT ;  /* 0x0000000808087892 */ /* 0x000fe4000f8ec0ff */
[----:B------:R-:W-:Y:S02]  /*1520*/  USHF.L.U32 UR10, UR10, 0x1f, URZ ;  /* 0x0000001f0a0a7899 */ /* 0x000fe400080006ff */
[----:B------:R-:W-:-:S02]  /*1530*/  ULOP3.LUT UR13, UR18, 0x1, URZ, 0xc0, !UPT ;  /* 0x00000001120d7892 */ /* 0x000fc4000f8ec0ff */
[----:B------:R-:W-:Y:S01]  /*1540*/  IMAD.U32 R2, RZ, RZ, UR8 ;  /* 0x00000008ff027e24 */ /* 0x000fe2000f8e00ff */
[----:B------:R-:W-:Y:S01]  /*1550*/  UIADD3 UR8, UPT, UPT, UR9, UR8, URZ ;  /* 0x0000000809087290 */ /* 0x000fe2000fffe0ff */
[----:B------:R-:W-:Y:S01]  /*1560*/  MOV R5, UR10 ;  /* 0x0000000a00057c02 */ /* 0x000fe20008000f00 */
[----:B------:R-:W-:Y:S01]  /*1570*/  UMOV UR11, UR18 ;  /* 0x00000012000b7c82 */ /* 0x000fe20008000000 */
[----:B------:R-:W-:Y:S01]  /*1580*/  UIADD3 UR18, UPT, UPT, UR18, 0x1, URZ ;  /* 0x0000000112127890 */ /* 0x000fe2000fffe0ff */
[----:B------:R-:W-:Y:S01]  /*1590*/  ISETP.NE.AND P0, PT, R0, UR11, PT ;  /* 0x0000000b00007c0c */ /* 0x000fe2000bf05270 */
[----:B------:R-:W1:Y:S01]  /*15a0*/  SYNCS.PHASECHK.TRANS64.TRYWAIT P1, [R2+UR9+0x344a0], R5 ;  /* 0x0344a005020075a7 */ /* 0x000e620008021109 */
[----:B------:R-:W-:Y:S02]  /*15b0*/  UIMAD UR13, UR13, 0xc0, URZ ;  /* 0x000000c00d0d78a4 */ /* 0x000fe4000f8e02ff */
[----:B------:R-:W-:Y:S01]  /*15c0*/  UIADD3 UR12, UPT, UPT, UR8, 0x34490, URZ ;  /* 0x00034490080c7890 */ /* 0x000fe2000fffe0ff */
[----:B-1----:R-:W-:Y:S11]  /*15d0*/  @!P1 BRA `(.L_x_29) ;  /* 0x0000002c00c89947 */ /* 0x002ff60003800000 */
.L_x_64:
[----:B------:R-:W-:Y:S01]  /*15e0*/  NOP ;  /* 0x0000000000007918 */ /* 0x000fe20000000000 */
[----:B------:R-:W-:-:S05]  /*15f0*/  UMOV UR17, URZ ;  /* 0x000000ff00117c82 */ /* 0x000fca0008000000 */
.L_x_34:
[----:B------:R-:W-:Y:S01]  /*1600*/  ULEA UR11, UR14, UR9, 0x3 ;  /* 0x000000090e0b7291 */ /* 0x000fe2000f8e18ff */
[----:B-1----:R-:W-:Y:S01]  /*1610*/  SHF.L.U32 R9, R6, 0x1f, RZ ;  /* 0x0000001f06097819 */ /* 0x002fe200000006ff */
[----:B------:R-:W-:Y:S01]  /*1620*/  ULOP3.LUT UP0, UR15, UR17, 0x2, URZ, 0xc0, !UPT ;  /* 0x00000002110f7892 */ /* 0x000fe2000f80c0ff */
[----:B------:R-:W-:Y:S06]  /*1630*/  MOV R2, UR14 ;  /* 0x0000000e00027c02 */ /* 0x000fec0008000f00 */
[----:B------:R-:W1:Y:S02]  /*1640*/  SYNCS.PHASECHK.TRANS64.TRYWAIT P1, [UR11+0x34460], R9 ;  /* 0x03446009ff0075a7 */ /* 0x000e64000802110b */
[----:B-12---:R-:W-:Y:S05]  /*1650*/  @!P1 BRA `(.L_x_30) ;  /* 0x0000002c00c89947 */ /* 0x006fea0003800000 */
.L_x_66:
[----:B------:R-:W-:Y:S01]  /*1660*/  NOP ;  /* 0x0000000000007918 */ /* 0x000fe20000000000 */
[----:B------:R-:W-:Y:S05]  /*1670*/  BRA.U UP0, `(.L_x_31) ;  /* 0x0000000100487547 */ /* 0x000fea000b800000 */
[----:B------:R-:W-:Y:S02]  /*1680*/  ULEA UR16, UR14, UR9, 0x9 ;  /* 0x000000090e107291 */ /* 0x000fe4000f8e48ff */
[----:B------:R-:W-:Y:S02]  /*1690*/  ULEA UR8, UR14, UR9, 0xa ;  /* 0x000000090e087291 */ /* 0x000fe4000f8e50ff */
[----:B------:R-:W-:Y:S02]  /*16a0*/  UIADD3 UR16, UPT, UPT, UR16, 0x32000, URZ ;  /* 0x0003200010107890 */ /* 0x000fe4000fffe0ff */
[----:B------:R-:W-:Y:S02]  /*16b0*/  UIADD3 UR10, UPT, UPT, UR8, 0x32c00, URZ ;  /* 0x00032c00080a7890 */ /* 0x000fe4000fffe0ff */
[----:B------:R-:W-:Y:S02]  /*16c0*/  UIADD3 UR8, UPT, UPT, UR8, 0x32e00, URZ ;  /* 0x00032e0008087890 */ /* 0x000fe4000fffe0ff */
[----:B------:R-:W-:Y:S02]  /*16d0*/  USHF.R.U32.HI UR16, URZ, 0x4, UR16 ;  /* 0x00000004ff107899 */ /* 0x000fe40008011610 */
[----:B------:R-:W-:Y:S02]  /*16e0*/  USHF.R.U32.HI UR10, URZ, 0x4, UR10 ;  /* 0x00000004ff0a7899 */ /* 0x000fe4000801160a */
[----:B------:R-:W-:Y:S02]  /*16f0*/  USHF.R.U32.HI UR8, URZ, 0x4, UR8 ;  /* 0x00000004ff087899 */ /* 0x000fe40008011608 */
[----:B------:R-:W-:Y:S02]  /*1700*/  ULOP3.LUT UR20, UR16, 0x3fe0, URZ, 0xc0, !UPT ;  /* 0x00003fe010147892 */ /* 0x000fe4000f8ec0ff */
[----:B------:R-:W-:Y:S02]  /*1710*/  ULOP3.LUT UR22, UR10, 0x3fc0, URZ, 0xc0, !UPT ;  /* 0x00003fc00a167892 */ /* 0x000fe4000f8ec0ff */
[----:B------:R-:W-:Y:S01]  /*1720*/  ULOP3.LUT UR24, UR8, 0x3fe0, URZ, 0xc0, !UPT ;  /* 0x00003fe008187892 */ /* 0x000fe2000f8ec0ff */
[----:B------:R-:W-:Y:S01]  /*1730*/  UMOV UR21, 0x4008 ;  /* 0x0000400800157882 */ /* 0x000fe20000000000 */
[----:B------:R-:W-:Y:S01]  /*1740*/  UMOV UR23, 0x4008 ;  /* 0x0000400800177882 */ /* 0x000fe20000000000 */
[----:B------:R-:W-:Y:S02]  /*1750*/  UMOV UR25, 0x4008 ;  /* 0x0000400800197882 */ /* 0x000fe40000000000 */
[----:B------:R2:W-:Y:S02]  /*1760*/  UTCCP.T.S.2CTA.4x32dp128bit tmem[0x180], gdesc[UR20] ;  /* 0x00018014ff0079e7 */ /* 0x0005e40009300000 */
[----:B------:R2:W-:Y:S02]  /*1770*/  UTCCP.T.S.2CTA.4x32dp128bit tmem[0x184], gdesc[UR22] ;  /* 0x00018416ff0079e7 */ /* 0x0005e40009300000 */
[----:B------:R2:W-:Y:S01]  /*1780*/  UTCCP.T.S.2CTA.4x32dp128bit tmem[0x188], gdesc[UR24] ;  /* 0x00018818ff0079e7 */ /* 0x0005e20009300000 */
[----:B------:R-:W-:Y:S02]  /*1790*/  NOP ;  /* 0x0000000000007918 */ /* 0x000fe40000000000 */
.L_x_31:
[----:B------:R-:W-:Y:S01]  /*17a0*/  UISETP.NE.AND UP0, UPT, UR14, 0x5, UPT ;  /* 0x000000050e00788c */ /* 0x000fe2000bf05270 */
[----:B-1----:R-:W-:Y:S01]  /*17b0*/  SHFL.IDX PT, R5, R4, R2, 0x1f ;  /* 0x00001f0204057589 */ /* 0x002fe200000e0000 */
[----:B------:R-:W-:Y:S01]  /*17c0*/  UIADD3 UR10, UPT, UPT, UR14, 0x1, URZ ;  /* 0x000000010e0a7890 */ /* 0x000fe2000fffe0ff */
[----:B------:R-:W-:Y:S03]  /*17d0*/  NOP ;  /* 0x0000000000007918 */ /* 0x000fe60000000000 */
[----:B------:R-:W-:Y:S03]  /*17e0*/  USEL UR10, UR10, URZ, UP0 ;  /* 0x000000ff0a0a7287 */ /* 0x000fe60008000000 */
[----:B------:R-:W1:Y:S01]  /*17f0*/  SHFL.IDX PT, R2, R3, R2, 0x1f ;  /* 0x00001f0203027589 */ /* 0x000e6200000e0000 */
[----:B------:R-:W-:Y:S02]  /*1800*/  USHF.L.U32 UR16, UR15, 0x4, URZ ;  /* 0x000000040f107899 */ /* 0x000fe400080006ff */
[----:B------:R-:W-:Y:S02]  /*1810*/  ULEA UR14, UR10, UR9, 0x3 ;  /* 0x000000090a0e7291 */ /* 0x000fe4000f8e18ff */
[----:B------:R-:W-:Y:S01]  /*1820*/  ULEA UR15, UR15, 0x10b0, 0xd ;  /* 0x000010b00f0f7891 */ /* 0x000fe2000f8e68ff */
[----:B------:R-:W-:Y:S01]  /*1830*/  ISETP.NE.AND P1, PT, RZ, UR10, PT ;  /* 0x0000000aff007c0c */ /* 0x000fe2000bf25270 */
[----:B------:R-:W-:Y:S02]  /*1840*/  UISETP.NE.AND UP0, UPT, UR17, URZ, UPT ;  /* 0x000000ff1100728c */ /* 0x000fe4000bf05270 */
[----:B------:R-:W-:Y:S02]  /*1850*/  UPRMT UR29, UR16, 0x5410, UR15 ;  /* 0x00005410101d7896 */ /* 0x000fe4000800000f */
[----:B------:R-:W-:Y:S01]  /*1860*/  UIADD3 UR11, UPT, UPT, UR11, 0x34430, URZ ;  /* 0x000344300b0b7890 */ /* 0x000fe2000fffe0ff */
[----:B------:R-:W-:Y:S01]  /*1870*/  UMOV UR28, URZ ;  /* 0x000000ff001c7c82 */ /* 0x000fe20008000000 */
[----:B--2---:R-:W-:Y:S01]  /*1880*/  UMOV UR23, 0x40004040 ;  /* 0x4000404000177882 */ /* 0x004fe20000000000 */
[----:B------:R-:W-:Y:S01]  /*1890*/  UMOV UR21, 0x40004040 ;  /* 0x4000404000157882 */ /* 0x000fe20000000000 */
[----:B------:R-:W-:Y:S01]  /*18a0*/  UMOV UR27, 0x40004040 ;  /* 0x40004040001b7882 */ /* 0x000fe20000000000 */
[----:B------:R-:W-:Y:S01]  /*18b0*/  UMOV UR25, 0x40004040 ;  /* 0x4000404000197882 */ /* 0x000fe20000000000 */
[----:B------:R-:W-:Y:S01]  /*18c0*/  UMOV UR33, 0x40004040 ;  /* 0x4000404000217882 */ /* 0x000fe20000000000 */
[----:B------:R-:W-:Y:S01]  /*18d0*/  UMOV UR31, 0x40004040 ;  /* 0x40004040001f7882 */ /* 0x000fe20000000000 */
[----:B------:R-:W-:Y:S01]  /*18e0*/  UMOV UR37, 0x40004040 ;  /* 0x4000404000257882 */ /* 0x000fe20000000000 */
[----:B------:R-:W-:Y:S01]  /*18f0*/  UMOV UR35, 0x40004040 ;  /* 0x4000404000237882 */ /* 0x000fe20000000000 */
[----:B------:R-:W-:Y:S01]  /*1900*/  UMOV UR8, 0x3 ;  /* 0x0000000300087882 */ /* 0x000fe20000000000 */
[----:B-1----:R-:W-:Y:S02]  /*1910*/  R2UR UR20, R2 ;  /* 0x00000000021472ca */ /* 0x002fe400000e0000 */
[----:B------:R-:W-:Y:S02]  /*1920*/  R2UR UR22, R5 ;  /* 0x00000000051672ca */ /* 0x000fe400000e0000 */
[----:B------:R-:W-:Y:S04]  /*1930*/  SEL R2, RZ, 0x1, P1 ;  /* 0x00000001ff027807 */ /* 0x000fe80000800000 */
[----:B------:R-:W-:Y:S01]  /*1940*/  LOP3.LUT R6, R6, R2, RZ, 0x3c, !PT ;  /* 0x0000000206067212 */ /* 0x000fe200078e3cff */
[----:B------:R-:W-:Y:S04]  /*1950*/  IMAD.U32 R2, RZ, RZ, UR10 ;  /* 0x0000000aff027e24 */ /* 0x000fe8000f8e00ff */
[----:B------:R-:W-:Y:S01]  /*1960*/  UIADD3 UR24, UPT, UPT, UR20, 0x2, URZ ;  /* 0x0000000214187890 */ /* 0x000fe2000fffe0ff */
[----:B------:R-:W-:Y:S01]  /*1970*/  IMAD.U32 R9, R6, -0x80000000, RZ ;  /* 0x8000000006097824 */ /* 0x000fe200078e00ff */
[----:B------:R-:W-:Y:S01]  /*1980*/  UIADD3 UR26, UPT, UPT, UR22, 0x2, URZ ;  /* 0x00000002161a7890 */ /* 0x000fe2000fffe0ff */
[----:B------:R1:W-:Y:S01]  /*1990*/  UTCQMMA.2CTA gdesc[UR22], gdesc[UR20], tmem[UR13], tmem[UR28], idesc[UR29], tmem[UR6], UP0 ;  /* 0x00061c1416007dea */ /* 0x0003e2000820030d */
[----:B------:R-:W-:Y:S02]  /*19a0*/  UIADD3 UR32, UPT, UPT, UR22, 0x4, URZ ;  /* 0x0000000416207890 */ /* 0x000fe4000fffe0ff */
[----:B------:R-:W-:Y:S02]  /*19b0*/  UIADD3 UR30, UPT, UPT, UR20, 0x4, URZ ;  /* 0x00000004141e7890 */ /* 0x000fe4000fffe0ff */
[----:B------:R-:W-:Y:S02]  /*19c0*/  UIADD3 UR36, UPT, UPT, UR22, 0x6, URZ ;  /* 0x0000000616247890 */ /* 0x000fe4000fffe0ff */
[----:B------:R-:W-:Y:S01]  /*19d0*/  UIADD3 UR34, UPT, UPT, UR20, 0x6, URZ ;  /* 0x0000000614227890 */ /* 0x000fe2000fffe0ff */
[----:B------:R1:W-:Y:S04]  /*19e0*/  UTCQMMA.2CTA gdesc[UR26], gdesc[UR24], tmem[UR13], tmem[UR28], idesc[UR29], tmem[UR6], UPT ;  /* 0x00061c181a007dea */ /* 0x0003e8000ba0030d */
[----:B------:R1:W-:Y:S04]  /*19f0*/  UTCQMMA.2CTA gdesc[UR32], gdesc[UR30], tmem[UR13], tmem[UR28], idesc[UR29], tmem[UR6], UPT ;  /* 0x00061c1e20007dea */ /* 0x0003e8000ba0030d */
[----:B------:R1:W-:Y:S01]  /*1a00*/  UTCQMMA.2CTA gdesc[UR36], gdesc[UR34], tmem[UR13], tmem[UR28], idesc[UR29], tmem[UR6], UPT ;  /* 0x00061c2224007dea */ /* 0x0003e2000ba0030d */
[----:B------:R1:W-:Y:S01]  /*1a10*/  UTCBAR.2CTA.MULTICAST [UR11], URZ, UR8 ;  /* 0x000000ff0b0073e9 */ /* 0x0003e20008200808 */
[----:B------:R-:W2:Y:S02]  /*1a20*/  SYNCS.PHASECHK.TRANS64.TRYWAIT P1, [UR14+0x34460], R9 ;  /* 0x03446009ff0075a7 */ /* 0x000ea4000802110e */
[----:B-12---:R-:W-:Y:S05]  /*1a30*/  @!P1 BRA `(.L_x_32) ;  /* 0x0000002800ec9947 */ /* 0x006fea0003800000 */
.L_x_68:
[----:B------:R-:W-:Y:S01]  /*1a40*/  UIADD3 UR11, UPT, UPT, UR17, 0x1, URZ ;  /* 0x00000001110b7890 */ /* 0x000fe2000fffe0ff */
[----:B-1----:R-:W1:Y:S01]  /*1a50*/  SHFL.IDX PT, R5, R4, R2, 0x1f ;  /* 0x00001f0204057589 */ /* 0x002e6200000e0000 */
[----:B------:R-:W-:Y:S02]  /*1a60*/  UIADD3 UR14, UPT, UPT, UR14, 0x34430, URZ ;  /* 0x000344300e0e7890 */ /* 0x000fe4000fffe0ff */
[----:B------:R-:W-:Y:S05]  /*1a70*/  USHF.L.U32 UR15, UR11, 0xd, URZ ;  /* 0x0000000d0b0f7899 */ /* 0x000fea00080006ff */
[----:B------:R-:W2:Y:S01]  /*1a80*/  SHFL.IDX PT, R2, R3, R2, 0x1f ;  /* 0x00001f0203027589 */ /* 0x000ea200000e0000 */
[----:B------:R-:W-:Y:S01]  /*1a90*/  USHF.L.U32 UR16, UR11, 0x4, URZ ;  /* 0x000000040b107899 */ /* 0x000fe200080006ff */
[----:B------:R-:W-:Y:S01]  /*1aa0*/  NOP ;  /* 0x0000000000007918 */ /* 0x000fe20000000000 */
[----:B------:R-:W-:Y:S01]  /*1ab0*/  ULOP3.LUT UR15, UR15, 0x6000, URZ, 0xc0, !UPT ;  /* 0x000060000f0f7892 */ /* 0x000fe2000f8ec0ff */
[----:B------:R-:W-:Y:S01]  /*1ac0*/  NOP ;  /* 0x0000000000007918 */ /* 0x000fe20000000000 */
[----:B------:R-:W-:Y:S02]  /*1ad0*/  ULOP3.LUT UR16, UR16, 0x30, URZ, 0xc0, !UPT ;  /* 0x0000003010107892 */ /* 0x000fe4000f8ec0ff */
[----:B------:R-:W-:Y:S02]  /*1ae0*/  ULOP3.LUT UR15, UR15, 0x10b0, URZ, 0xfc, !UPT ;  /* 0x000010b00f0f7892 */ /* 0x000fe4000f8efcff */
[----:B------:R-:W-:Y:S02]  /*1af0*/  UISETP.NE.AND UP0, UPT, UR11, 0x37, UPT ;  /* 0x000000370b00788c */ /* 0x000fe4000bf05270 */
[----:B------:R-:W-:Y:S01]  /*1b00*/  UPRMT UR29, UR16, 0x5410, UR15 ;  /* 0x00005410101d7896 */ /* 0x000fe2000800000f */
[----:B------:R-:W-:Y:S01]  /*1b10*/  UMOV UR28, URZ ;  /* 0x000000ff001c7c82 */ /* 0x000fe20008000000 */
[----:B------:R-:W-:Y:S01]  /*1b20*/  UMOV UR23, 0x40004040 ;  /* 0x4000404000177882 */ /* 0x000fe20000000000 */
[----:B------:R-:W-:Y:S01]  /*1b30*/  UMOV UR21, 0x40004040 ;  /* 0x4000404000157882 */ /* 0x000fe20000000000 */
[----:B------:R-:W-:Y:S01]  /*1b40*/  UMOV UR27, 0x40004040 ;  /* 0x40004040001b7882 */ /* 0x000fe20000000000 */
[----:B------:R-:W-:Y:S01]  /*1b50*/  UMOV UR25, 0x40004040 ;  /* 0x4000404000197882 */ /* 0x000fe20000000000 */
[----:B------:R-:W-:Y:S01]  /*1b60*/  UMOV UR33, 0x40004040 ;  /* 0x4000404000217882 */ /* 0x000fe20000000000 */
[----:B-1----:R-:W-:Y:S01]  /*1b70*/  R2UR UR22, R5 ;  /* 0x00000000051672ca */ /* 0x002fe200000e0000 */
[----:B------:R-:W-:Y:S01]  /*1b80*/  UMOV UR31, 0x40004040 ;  /* 0x40004040001f7882 */ /* 0x000fe20000000000 */
[----:B--2---:R-:W-:Y:S01]  /*1b90*/  R2UR UR20, R2 ;  /* 0x00000000021472ca */ /* 0x004fe200000e0000 */
[----:B------:R-:W-:Y:S01]  /*1ba0*/  UMOV UR37, 0x40004040 ;  /* 0x4000404000257882 */ /* 0x000fe20000000000 */
[----:B------:R-:W-:Y:S01]  /*1bb0*/  UMOV UR35, 0x40004040 ;  /* 0x4000404000237882 */ /* 0x000fe20000000000 */
[----:B------:R-:W-:Y:S08]  /*1bc0*/  UMOV UR8, 0x3 ;  /* 0x0000000300087882 */ /* 0x000ff00000000000 */
[----:B------:R-:W-:Y:S02]  /*1bd0*/  UIADD3 UR26, UPT, UPT, UR22, 0x2, URZ ;  /* 0x00000002161a7890 */ /* 0x000fe4000fffe0ff */
[----:B------:R-:W-:Y:S01]  /*1be0*/  UIADD3 UR24, UPT, UPT, UR20, 0x2, URZ ;  /* 0x0000000214187890 */ /* 0x000fe2000fffe0ff */
[----:B------:R1:W-:Y:S01]  /*1bf0*/  UTCQMMA.2CTA gdesc[UR22], gdesc[UR20], tmem[UR13], tmem[UR28], idesc[UR29], tmem[UR4], UPT ;  /* 0x00041c1416007dea */ /* 0x0003e2000ba0030d */
        /* <DEDUP_REMOVED lines=8> */
[----:B------:R-:W-:Y:S05]  /*1c80*/  BRA.U UP0, `(.L_x_33) ;  /* 0x00000001000c7547 */ /* 0x000fea000b800000 */
[----:B-1----:R-:W-:Y:S02]  /*1c90*/  UMOV UR8, 0x3 ;  /* 0x0000000300087882 */ /* 0x002fe40000000000 */
[----:B------:R2:W-:Y:S01]  /*1ca0*/  UTCBAR.2CTA.MULTICAST [UR12], URZ, UR8 ;  /* 0x000000ff0c0073e9 */ /* 0x0005e20008200808 */
[----:B------:R-:W-:Y:S02]  /*1cb0*/  NOP ;  /* 0x0000000000007918 */ /* 0x000fe40000000000 */
.L_x_33:
[----:B------:R-:W-:Y:S02]  /*1cc0*/  UISETP.NE.AND UP0, UPT, UR10, 0x5, UPT ;  /* 0x000000050a00788c */ /* 0x000fe4000bf05270 */
[----:B------:R-:W-:Y:S02]  /*1cd0*/  UIADD3 UR10, UPT, UPT, UR10, 0x1, URZ ;  /* 0x000000010a0a7890 */ /* 0x000fe4000fffe0ff */
[----:B------:R-:W-:Y:S02]  /*1ce0*/  UIADD3 UR17, UPT, UPT, UR17, 0x2, URZ ;  /* 0x0000000211117890 */ /* 0x000fe4000fffe0ff */
[----:B-1----:R-:W-:Y:S02]  /*1cf0*/  USEL UR14, UR10, URZ, UP0 ;  /* 0x000000ff0a0e7287 */ /* 0x002fe40008000000 */
[----:B------:R-:W-:Y:S04]  /*1d00*/  UISETP.NE.AND UP0, UPT, UR17, 0x38, UPT ;  /* 0x000000381100788c */ /* 0x000fe8000bf05270 */
[----:B------:R-:W-:Y:S04]  /*1d10*/  ISETP.NE.AND P1, PT, RZ, UR14, PT ;  /* 0x0000000eff007c0c */ /* 0x000fe8000bf25270 */
[----:B------:R-:W-:Y:S04]  /*1d20*/  SEL R2, RZ, 0x1, P1 ;  /* 0x00000001ff027807 */ /* 0x000fe80000800000 */
[----:B------:R-:W-:Y:S01]  /*1d30*/  LOP3.LUT R6, R6, R2, RZ, 0x3c, !PT ;  /* 0x0000000206067212 */ /* 0x000fe200078e3cff */
[----:B------:R-:W-:Y:S06]  /*1d40*/  BRA.U UP0, `(.L_x_34) ;  /* 0xfffffff9002c7547 */ /* 0x000fec000b83ffff */
[----:B------:R-:W-:Y:S05]  /*1d50*/  @P0 BRA `(.L_x_35) ;  /* 0xfffffff400e00947 */ /* 0x000fea000383ffff */
.L_x_28:
[----:B------:R-:W-:-:S13]  /*1d60*/  ISETP.GE.AND P0, PT, R0, RZ, PT ;  /* 0x000000ff0000720c */ /* 0x000fda0003f06270 */
[----:B--2---:R-:W-:Y:S05]  /*1d70*/  @!P0 EXIT ;  /* 0x000000000000894d */ /* 0x004fea0003800000 */
[----:B------:R-:W-:Y:S01]  /*1d80*/  IMAD.SHL.U32 R2, R0, 0x8, RZ ;  /* 0x0000000800027824 */ /* 0x000fe200078e00ff */
[----:B------:R-:W-:-:S04]  /*1d90*/  SHF.R.U32.HI R0, RZ, 0x1, R0 ;  /* 0x00000001ff007819 */ /* 0x000fc80000011600 */
[----:B------:R-:W-:Y:S02]  /*1da0*/  LOP3.LUT R0, R0, 0x1, RZ, 0xc0, !PT ;  /* 0x0000000100007812 */ /* 0x000fe400078ec0ff */
[----:B------:R-:W-:Y:S02]  /*1db0*/  LOP3.LUT R2, R2, 0x8, RZ, 0xc0, !PT ;  /* 0x0000000802027812 */ /* 0x000fe400078ec0ff */
[----:B------:R-:W-:-:S03]  /*1dc0*/  SHF.L.U32 R4, R0, 0x1f, RZ ;  /* 0x0000001f00047819 */ /* 0x000fc600000006ff */
[----:B------:R-:W-:Y:S02]  /*1dd0*/  VIADD R2, R2, UR9 ;  /* 0x0000000902027c36 */ /* 0x000fe40008000000 */
[----:B------:R-:W-:-:S07]  /*1de0*/  IMAD.MOV.U32 R5, RZ, RZ, R4 ;  /* 0x000000ffff057224 */ /* 0x000fce00078e0004 */
.L_x_36:
[----:B-1----:R1:W2:Y:S02]  /*1df0*/  SYNCS.PHASECHK.TRANS64.TRYWAIT P0, [R2+URZ+0x344a0], R5 ;  /* 0x0344a005020075a7 */ /* 0x0022a400080011ff */
[----:B--2---:R-:W-:Y:S05]  /*1e00*/  @!P0 NANOSLEEP.SYNCS 0x989680 ;  /* 0x009896800000895d */ /* 0x004fea0003900000 */
[----:B------:R-:W2:Y:S02]  /*1e10*/  @!P0 SYNCS.PHASECHK.TRANS64 P0, [R2+URZ+0x344a0], R5 ;  /* 0x0344a005020085a7 */ /* 0x000ea400080010ff */
[----:B--2---:R-:W-:Y:S05]  /*1e20*/  @P0 EXIT ;  /* 0x000000000000094d */ /* 0x004fea0003800000 */
[----:B------:R-:W-:Y:S05]  /*1e30*/  BRA `(.L_x_36) ;  /* 0xfffffffc00ec7947 */ /* 0x000fea000383ffff */
.L_x_21:
[----:B------:R-:W-:-:S13]  /*1e40*/  ELECT P0, URZ, PT ;  /* 0x0000000000ff782f */ /* 0x000fda0003800000 */
[----:B------:R-:W-:Y:S05]  /*1e50*/  @!P0 BRA `(.L_x_23) ;  /* 0x0000000c00408947 */ /* 0x000fea0003800000 */
[----:B------:R-:W1:Y:S02]  /*1e60*/  S2R R9, SR_CTAID.X ;  /* 0x0000000000097919 */ /* 0x000e640000002500 */
[----:B-1----:R-:W-:-:S13]  /*1e70*/  ISETP.GE.U32.AND P0, PT, R9, R2, PT ;  /* 0x000000020900720c */ /* 0x002fda0003f06070 */
[----:B------:R-:W-:Y:S05]  /*1e80*/  @P0 EXIT ;  /* 0x000000000000094d */ /* 0x000fea0003800000 */
[----:B------:R-:W-:Y:S01]  /*1e90*/  LOP3.LUT R0, RZ, R9, RZ, 0x33, !PT ;  /* 0x00000009ff007212 */ /* 0x000fe200078e33ff */
[----:B------:R-:W1:Y:S01]  /*1ea0*/  LDC.64 R12, c[0x0][0x348] ;  /* 0x0000d200ff0c7b82 */ /* 0x000e620000000a00 */
[----:B------:R-:W-:Y:S01]  /*1eb0*/  HFMA2 R11, -RZ, RZ, 0, 0 ;  /* 0x00000000ff0b7431 */ /* 0x000fe200000001ff */
[----:B------:R-:W-:Y:S01]  /*1ec0*/  MOV R14, RZ ;  /* 0x000000ff000e7202 */ /* 0x000fe20000000f00 */
[----:B------:R-:W-:Y:S02]  /*1ed0*/  IMAD.MOV.U32 R5, RZ, RZ, RZ ;  /* 0x000000ffff057224 */ /* 0x000fe400078e00ff */
[----:B------:R-:W-:-:S05]  /*1ee0*/  IMAD.IADD R0, R2, 0x1, R0 ;  /* 0x0000000102007824 */ /* 0x000fca00078e0200 */
[----:B------:R-:W-:Y:S01]  /*1ef0*/  SHF.R.U32.HI R8, RZ, 0x2, R0 ;  /* 0x00000002ff087819 */ /* 0x000fe20000011600 */
[----:B------:R-:W-:-:S04]  /*1f00*/  IMAD.MOV.U32 R0, RZ, RZ, R9 ;  /* 0x000000ffff007224 */ /* 0x000fc800078e0009 */
[----:B------:R-:W-:-:S05]  /*1f10*/  IMAD.HI.U32 R8, R8, 0x1bacf915, RZ ;  /* 0x1bacf91508087827 */ /* 0x000fca00078e00ff */
[----:B------:R-:W-:-:S07]  /*1f20*/  SHF.R.U32.HI R8, RZ, 0x2, R8 ;  /* 0x00000002ff087819 */ /* 0x000fce0000011608 */
.L_x_42:
[----:B------:R-:W-:Y:S01]  /*1f30*/  IMAD.HI.U32 R15, R0, -0x45d1745d, RZ ;  /* 0xba2e8ba3000f7827 */ /* 0x000fe200078e00ff */
[----:B------:R-:W-:-:S04]  /*1f40*/  MOV R2, 0x1fb0 ;  /* 0x00001fb000027802 */ /* 0x000fc80000000f00 */
[----:B------:R-:W-:-:S05]  /*1f50*/  SHF.R.U32.HI R15, RZ, 0x8, R15 ;  /* 0x00000008ff0f7819 */ /* 0x000fca000001160f */
[C---:B------:R-:W-:Y:S02]  /*1f60*/  IMAD R10, R15.reuse, -0x10, R20 ;  /* 0xfffffff00f0a7824 */ /* 0x040fe400078e0214 */
[----:B------:R-:W-:-:S03]  /*1f70*/  IMAD R0, R15, -0x160, R0 ;  /* 0xfffffea00f007824 */ /* 0x000fc600078e0200 */
[----:B------:R-:W-:Y:S02]  /*1f80*/  VIMNMX.U32 R10, PT, PT, R10, 0x10, PT ;  /* 0x000000100a0a7848 */ /* 0x000fe40003fe0000 */
[----:B-1----:R-:W-:Y:S02]  /*1f90*/  LOP3.LUT R6, R0, 0xffff, RZ, 0xc0, !PT ;  /* 0x0000ffff00067812 */ /* 0x002fe400078ec0ff */
[----:B-1----:R-:W-:Y:S05]  /*1fa0*/  CALL.REL.NOINC `($__internal_3_$__cuda_sm20_div_u16) ;  /* 0x0000002800547944 */ /* 0x002fea0003c00000 */
[----:B------:R-:W1:Y:S01]  /*1fb0*/  S2R R3, SR_CgaCtaId ;  /* 0x0000000000037919 */ /* 0x000e620000008800 */
[----:B------:R-:W-:Y:S01]  /*1fc0*/  PRMT R10, R10, 0x9910, RZ ;  /* 0x000099100a0a7816 */ /* 0x000fe200000000ff */
[----:B------:R-:W-:Y:S01]  /*1fd0*/  HFMA2 R7, -RZ, RZ, 0, 1.52587890625e-05 ;  /* 0x00000100ff077431 */ /* 0x000fe200000001ff */
[----:B------:R-:W-:-:S05]  /*1fe0*/  PRMT R2, R40, 0x9910, RZ ;  /* 0x0000991028027816 */ /* 0x000fca00000000ff */
[----:B------:R-:W-:Y:S02]  /*1ff0*/  IMAD R2, R10, R2, RZ ;  /* 0x000000020a027224 */ /* 0x000fe400078e02ff */
[----:B------:R-:W-:Y:S02]  /*2000*/  IMAD.MOV.U32 R10, RZ, RZ, RZ ;  /* 0x000000ffff0a7224 */ /* 0x000fe400078e00ff */
[----:B------:R-:W-:-:S05]  /*2010*/  IMAD.MOV R2, RZ, RZ, -R2 ;  /* 0x000000ffff027224 */ /* 0x000fca00078e0a02 */
[----:B------:R-:W-:-:S05]  /*2020*/  PRMT R2, R2, 0x7710, RZ ;  /* 0x0000771002027816 */ /* 0x000fca00000000ff */
[----:B------:R-:W-:Y:S01]  /*2030*/  IMAD.IADD R16, R0, 0x1, R2 ;  /* 0x0000000100107824 */ /* 0x000fe200078e0202 */
[----:B------:R-:W-:Y:S02]  /*2040*/  LOP3.LUT R0, R40, 0xffff, RZ, 0xc0, !PT ;  /* 0x0000ffff28007812 */ /* 0x000fe400078ec0ff */
[----:B------:R-:W-:Y:S02]  /*2050*/  MOV R2, 0x400 ;  /* 0x0000040000027802 */ /* 0x000fe40000000f00 */
[----:B------:R-:W-:Y:S01]  /*2060*/  LOP3.LUT R16, R16, 0xffff, RZ, 0xc0, !PT ;  /* 0x0000ffff10107812 */ /* 0x000fe200078ec0ff */
[----:B------:R-:W-:-:S03]  /*2070*/  IMAD R0, R0, 0xc0, RZ ;  /* 0x000000c000007824 */ /* 0x000fc600078e02ff */
[----:B------:R-:W-:Y:S01]  /*2080*/  LEA R16, R15, R16, 0x4 ;  /* 0x000000100f107211 */ /* 0x000fe200078e20ff */
[C---:B-1----:R-:W-:Y:S01]  /*2090*/  IMAD R15, R3.reuse, 0x60, R0 ;  /* 0x00000060030f7824 */ /* 0x042fe200078e0200 */
[----:B------:R-:W-:Y:S02]  /*20a0*/  LEA R2, R3, R2, 0x18 ;  /* 0x0000000203027211 */ /* 0x000fe400078ec0ff */
[----:B------:R-:W-:-:S03]  /*20b0*/  SHF.L.U32 R16, R16, 0x7, RZ ;  /* 0x0000000710107819 */ /* 0x000fc600000006ff */
[----:B------:R-:W-:-:S07]  /*20c0*/  VIADD R17, R2, 0x34400 ;  /* 0x0003440002117836 */ /* 0x000fce0000000000 */
.L_x_41:
[----:B------:R-:W-:Y:S01]  /*20d0*/  LOP3.LUT R6, R14, 0x1, RZ, 0x3c, !PT ;  /* 0x000000010e067812 */ /* 0x000fe200078e3cff */
[C---:B------:R-:W-:Y:S01]  /*20e0*/  IMAD R21, R5.reuse, 0x8, R17 ;  /* 0x0000000805157824 */ /* 0x040fe200078e0211 */
[----:B------:R-:W-:Y:S05]  /*20f0*/  YIELD ;  /* 0x0000000000007946 */ /* 0x000fea0003800000 */
[----:B------:R-:W-:Y:S01]  /*2100*/  SHF.L.U32 R6, R6, 0x1f, RZ ;  /* 0x0000001f06067819 */ /* 0x000fe200000006ff */
[----:B-1----:R-:W1:Y:S01]  /*2110*/  S2R R3, SR_CgaCtaId ;  /* 0x0000000000037919 */ /* 0x002e620000008800 */
[----:B------:R-:W-:Y:S02]  /*2120*/  IMAD R4, R5, 0x4000, R2 ;  /* 0x0000400005047824 */ /* 0x000fe400078e0202 */
[----:B------:R-:W2:Y:S02]  /*2130*/  SYNCS.PHASECHK.TRANS64.TRYWAIT P0, [R21+URZ+0x30], R6 ;  /* 0x00003006150075a7 */ /* 0x000ea400080011ff */
[----:B-12---:R-:W-:Y:S05]  /*2140*/  @!P0 BRA `(.L_x_37) ;  /* 0x0000002400448947 */ /* 0x006fea0003800000 */
.L_x_70:
[----:B------:R-:W-:Y:S01]  /*2150*/  R2UR UR12, R4 ;  /* 0x00000000040c72ca */ /* 0x000fe200000e0000 */
[----:B------:R-:W-:Y:S01]  /*2160*/  UMOV UR20, 0x0 ;  /* 0x0000000000147882 */ /* 0x000fe20000000000 */
[----:B------:R-:W-:Y:S01]  /*2170*/  ISETP.NE.AND P0, PT, R5, 0x5, PT ;  /* 0x000000050500780c */ /* 0x000fe20003f05270 */
[----:B------:R-:W-:Y:S01]  /*2180*/  UMOV UR21, 0x10000000 ;  /* 0x1000000000157882 */ /* 0x000fe20000000000 */
[C---:B------:R-:W-:Y:S01]  /*2190*/  IADD3 R18, P1, PT, R12.reuse, 0xc0, RZ ;  /* 0x000000c00c127810 */ /* 0x040fe20007f3e0ff */
[----:B------:R-:W-:Y:S01]  /*21a0*/  IMAD R3, R3, 0x60, R0 ;  /* 0x0000006003037824 */ /* 0x000fe200078e0200 */
[----:B------:R-:W-:Y:S01]  /*21b0*/  IADD3 R22, P2, PT, R12, 0x40, RZ ;  /* 0x000000400c167810 */ /* 0x000fe20007f5e0ff */
[----:B------:R-:W2:Y:S01]  /*21c0*/  LDCU.64 UR6, c[0x0][0x348] ;  /* 0x00006900ff0677ac */ /* 0x000ea20008000a00 */
[----:B------:R-:W-:Y:S01]  /*21d0*/  R2UR UR14, R7 ;  /* 0x00000000070e72ca */ /* 0x000fe200000e0000 */
[--C-:B------:R-:W-:Y:S01]  /*21e0*/  IMAD R4, R5, 0x3000, R2.reuse ;  /* 0x0000300005047824 */ /* 0x100fe200078e0202 */
[----:B------:R-:W-:Y:S01]  /*21f0*/  R2UR UR13, R21 ;  /* 0x00000000150d72ca */ /* 0x000fe200000e0000 */
[--C-:B------:R-:W-:Y:S01]  /*2200*/  IMAD.X R23, RZ, RZ, R13.reuse, P2 ;  /* 0x000000ffff177224 */ /* 0x100fe200010e060d */
[----:B------:R-:W-:Y:S01]  /*2210*/  R2UR UR28, R22 ;  /* 0x00000000161c72ca */ /* 0x000fe200000e0000 */
[----:B------:R-:W-:Y:S01]  /*2220*/  VIADD R6, R5, 0x1 ;  /* 0x0000000105067836 */ /* 0x000fe20000000000 */
[----:B------:R-:W-:Y:S01]  /*2230*/  R2UR UR16, R4 ;  /* 0x00000000041072ca */ /* 0x000fe200000e0000 */
[----:B-1----:R-:W-:Y:S01]  /*2240*/  IMAD.X R19, RZ, RZ, R13, P1 ;  /* 0x000000ffff137224 */ /* 0x002fe200008e060d */
[----:B------:R-:W-:Y:S01]  /*2250*/  R2UR UR29, R23 ;  /* 0x00000000171d72ca */ /* 0x000fe200000e0000 */
[----:B------:R-:W-:Y:S01]  /*2260*/  UIADD3 UR12, UPT, UPT, UR12, 0x8000, URZ ;  /* 0x000080000c0c7890 */ /* 0x000fe2000fffe0ff */
[----:B------:R-:W-:Y:S02]  /*2270*/  R2UR UR15, R16 ;  /* 0x00000000100f72ca */ /* 0x000fe400000e0000 */
[----:B------:R-:W-:Y:S01]  /*2280*/  SEL R4, R6, RZ, P0 ;  /* 0x000000ff06047207 */ /* 0x000fe20000000000 */
[C-C-:B------:R-:W-:Y:S01]  /*2290*/  IMAD R6, R5.reuse, 0x200, R2.reuse ;  /* 0x0000020005067824 */ /* 0x140fe200078e0202 */
[----:B------:R-:W-:Y:S01]  /*22a0*/  UIADD3 UR14, UPT, UPT, UR14, -0x100, URZ ;  /* 0xffffff000e0e7890 */ /* 0x000fe2000fffe0ff */
[----:B------:R-:W-:Y:S01]  /*22b0*/  R2UR UR26, R18 ;  /* 0x00000000121a72ca */ /* 0x000fe200000e0000 */
[--C-:B------:R-:W-:Y:S01]  /*22c0*/  IMAD R5, R5, 0x400, R2.reuse ;  /* 0x0000040005057824 */ /* 0x100fe200078e0202 */
[----:B------:R-:W-:Y:S01]  /*22d0*/  R2UR UR27, R19 ;  /* 0x00000000131b72ca */ /* 0x000fe200000e0000 */
[----:B--2---:R-:W-:Y:S01]  /*22e0*/  UIADD3 UR24, UP1, UPT, UR6, 0x140, URZ ;  /* 0x0000014006187890 */ /* 0x004fe2000ff3e0ff */
[----:B------:R-:W-:Y:S01]  /*22f0*/  R2UR UR8, R6 ;  /* 0x00000000060872ca */ /* 0x000fe200000e0000 */
[----:B------:R-:W-:Y:S01]  /*2300*/  UIADD3 UR16, UPT, UPT, UR16, 0x20000, URZ ;  /* 0x0002000010107890 */ /* 0x000fe2000fffe0ff */
[----:B------:R-:W-:Y:S01]  /*2310*/  R2UR UR19, R3 ;  /* 0x00000000031372ca */ /* 0x000fe200000e0000 */
[----:B------:R-:W-:Y:S01]  /*2320*/  UMOV UR17, UR13 ;  /* 0x0000000d00117c82 */ /* 0x000fe20008000000 */
[----:B------:R1:W-:Y:S01]  /*2330*/  UTMALDG.2D [UR12], [UR28], desc[UR20] ;  /* 0x0000140c1c0075b4 */ /* 0x0003e20008009000 */
[----:B------:R-:W-:Y:S01]  /*2340*/  R2UR UR4, R5 ;  /* 0x00000000050472ca */ /* 0x000fe200000e0000 */
[----:B------:R-:W-:Y:S01]  /*2350*/  UMOV UR18, UR14 ;  /* 0x0000000e00127c82 */ /* 0x000fe20008000000 */
[----:B------:R-:W-:Y:S01]  /*2360*/  R2UR UR11, R10 ;  /* 0x000000000a0b72ca */ /* 0x000fe200000e0000 */
[----:B------:R-:W-:Y:S01]  /*2370*/  UIADD3.X UR25, UPT, UPT, URZ, UR7, URZ, UP1, !UPT ;  /* 0x00000007ff197290 */ /* 0x000fe20008ffe4ff */
[----:B------:R-:W-:Y:S01]  /*2380*/  ISETP.NE.AND P0, PT, R4, RZ, PT ;  /* 0x000000ff0400720c */ /* 0x000fe20003f05270 */
[----:B------:R-:W-:Y:S01]  /*2390*/  UIADD3 UR22, UP0, UPT, UR6, 0x1c0, URZ ;  /* 0x000001c006167890 */ /* 0x000fe2000ff1e0ff */
[----:B------:R-:W-:Y:S01]  /*23a0*/  R2UR UR6, R0 ;  /* 0x00000000000672ca */ /* 0x000fe200000e0000 */
[----:B------:R-:W-:Y:S01]  /*23b0*/  UMOV UR10, UR15 ;  /* 0x0000000f000a7c82 */ /* 0x000fe20008000000 */
[----:B------:R-:W-:Y:S01]  /*23c0*/  UIADD3 UR8, UPT, UPT, UR8, 0x32000, URZ ;  /* 0x0003200008087890 */ /* 0x000fe2000fffe0ff */
[----:B------:R-:W-:Y:S01]  /*23d0*/  IMAD.MOV.U32 R5, RZ, RZ, 0x7500 ;  /* 0x00007500ff057424 */ /* 0x000fe200078e00ff */
[----:B------:R1:W-:Y:S01]  /*23e0*/  UTMALDG.2D [UR16], [UR26], desc[UR20] ;  /* 0x000014101a0075b4 */ /* 0x0003e20008009000 */
[----:B------:R-:W-:Y:S01]  /*23f0*/  UMOV UR9, UR13 ;  /* 0x0000000d00097c82 */ /* 0x000fe20008000000 */
[----:B------:R-:W-:Y:S01]  /*2400*/  UIADD3.X UR23, UPT, UPT, URZ, UR7, URZ, UP0, !UPT ;  /* 0x00000007ff177290 */ /* 0x000fe200087fe4ff */
[----:B------:R-:W-:Y:S01]  /*2410*/  SEL R24, RZ, 0x1, P0 ;  /* 0x00000001ff187807 */ /* 0x000fe20000000000 */
[----:B------:R-:W-:Y:S01]  /*2420*/  UIADD3 UR4, UPT, UPT, UR4, 0x32c00, URZ ;  /* 0x00032c0004047890 */ /* 0x000fe2000fffe0ff */
[----:B------:R-:W-:Y:S01]  /*2430*/  IMAD R6, R4, 0x8, R17 ;  /* 0x0000000804067824 */ /* 0x000fe200078e0211 */
[----:B------:R-:W-:Y:S01]  /*2440*/  UMOV UR5, UR13 ;  /* 0x0000000d00057c82 */ /* 0x000fe20008000000 */
[----:B------:R-:W-:Y:S01]  /*2450*/  UMOV UR7, UR11 ;  /* 0x0000000b00077c82 */ /* 0x000fe20008000000 */
[----:B------:R1:W-:Y:S01]  /*2460*/  UTMALDG.2D [UR8], [UR24], desc[UR20] ;  /* 0x00001408180075b4 */ /* 0x0003e20008009000 */
[----:B------:R-:W-:Y:S02]  /*2470*/  LOP3.LUT R14, R14, R24, RZ, 0x3c, !PT ;  /* 0x000000180e0e7212 */ /* 0x000fe400078e3cff */
[----:B------:R-:W-:Y:S02]  /*2480*/  ISETP.NE.AND P0, PT, R4, 0x5, PT ;  /* 0x000000050400780c */ /* 0x000fe40003f05270 */
[----:B------:R-:W-:Y:S01]  /*2490*/  LOP3.LUT R24, R14, 0x1, RZ, 0x3c, !PT ;  /* 0x000000010e187812 */ /* 0x000fe200078e3cff */
[----:B------:R1:W-:Y:S01]  /*24a0*/  UTMALDG.2D [UR4], [UR22], desc[UR20] ;  /* 0x00001404160075b4 */ /* 0x0003e20008009000 */
[----:B------:R2:W-:Y:S03]  /*24b0*/  SYNCS.ARRIVE.TRANS64 RZ, [R21+URZ], R5 ;  /* 0x0000000515ff79a7 */ /* 0x0005e600080000ff */
[----:B------:R-:W-:Y:S04]  /*24c0*/  IMAD.U32 R24, R24, -0x80000000, RZ ;  /* 0x8000000018187824 */ /* 0x000fe800078e00ff */
[----:B------:R-:W3:Y:S01]  /*24d0*/  SYNCS.PHASECHK.TRANS64.TRYWAIT P1, [R6+URZ+0x30], R24 ;  /* 0x00003018060075a7 */ /* 0x000ee200080211ff */
[C---:B--2---:R-:W-:Y:S02]  /*24e0*/  VIADD R5, R4.reuse, 0x1 ;  /* 0x0000000104057836 */ /* 0x044fe40000000000 */
[C-C-:B------:R-:W-:Y:S02]  /*24f0*/  IMAD R21, R4.reuse, 0x4000, R2.reuse ;  /* 0x0000400004157824 */ /* 0x140fe400078e0202 */
[----:B------:R-:W-:Y:S01]  /*2500*/  IMAD R4, R4, 0x3000, R2 ;  /* 0x0000300004047824 */ /* 0x000fe200078e0202 */
[----:B------:R-:W-:Y:S01]  /*2510*/  SEL R5, R5, RZ, P0 ;  /* 0x000000ff05057207 */ /* 0x000fe20000000000 */
[----:B-1-3--:R-:W-:Y:S06]  /*2520*/  @!P1 BRA `(.L_x_38) ;  /* 0x0000002000689947 */ /* 0x00afec0003800000 */
.L_x_72:
[----:B------:R-:W-:Y:S01]  /*2530*/  R2UR UR8, R21 ;  /* 0x00000000150872ca */ /* 0x000fe200000e0000 */
[----:B------:R-:W-:Y:S01]  /*2540*/  UMOV UR14, 0x0 ;  /* 0x00000000000e7882 */ /* 0x000fe20000000000 */
[----:B------:R-:W-:Y:S01]  /*2550*/  R2UR UR10, R7 ;  /* 0x00000000070a72ca */ /* 0x000fe200000e0000 */
[----:B------:R-:W-:Y:S01]  /*2560*/  UMOV UR15, 0x10000000 ;  /* 0x10000000000f7882 */ /* 0x000fe20000000000 */
[----:B------:R-:W-:Y:S01]  /*2570*/  R2UR UR4, R4 ;  /* 0x00000000040472ca */ /* 0x000fe200000e0000 */
[C---:B------:R-:W-:Y:S01]  /*2580*/  IMAD R21, R5.reuse, 0x8, R17 ;  /* 0x0000000805157824 */ /* 0x040fe200078e0211 */
[----:B------:R-:W-:Y:S01]  /*2590*/  R2UR UR9, R6 ;  /* 0x00000000060972ca */ /* 0x000fe200000e0000 */
[C-C-:B------:R-:W-:Y:S01]  /*25a0*/  IMAD R26, R5.reuse, 0x4000, R2.reuse ;  /* 0x00004000051a7824 */ /* 0x140fe200078e0202 */
[----:B------:R-:W-:Y:S01]  /*25b0*/  R2UR UR16, R22 ;  /* 0x00000000161072ca */ /* 0x000fe200000e0000 */
[----:B------:R-:W-:Y:S01]  /*25c0*/  IMAD R4, R5, 0x3000, R2 ;  /* 0x0000300005047824 */ /* 0x000fe200078e0202 */
[----:B------:R-:W-:Y:S02]  /*25d0*/  R2UR UR17, R23 ;  /* 0x00000000171172ca */ /* 0x000fe400000e0000 */
[----:B------:R-:W-:Y:S01]  /*25e0*/  R2UR UR11, R16 ;  /* 0x00000000100b72ca */ /* 0x000fe200000e0000 */
[----:B------:R-:W-:Y:S01]  /*25f0*/  UIADD3 UR8, UPT, UPT, UR8, 0x8000, URZ ;  /* 0x0000800008087890 */ /* 0x000fe2000fffe0ff */
[----:B------:R-:W-:Y:S01]  /*2600*/  R2UR UR12, R18 ;  /* 0x00000000120c72ca */ /* 0x000fe200000e0000 */
[----:B------:R-:W-:Y:S01]  /*2610*/  UIADD3 UR10, UPT, UPT, UR10, -0x80, URZ ;  /* 0xffffff800a0a7890 */ /* 0x000fe2000fffe0ff */
[----:B------:R-:W-:Y:S01]  /*2620*/  R2UR UR13, R19 ;  /* 0x00000000130d72ca */ /* 0x000fe200000e0000 */
[----:B------:R-:W-:Y:S01]  /*2630*/  UIADD3 UR4, UPT, UPT, UR4, 0x20000, URZ ;  /* 0x0002000004047890 */ /* 0x000fe2000fffe0ff */
[----:B------:R-:W-:Y:S01]  /*2640*/  R2UR UR7, R3 ;  /* 0x00000000030772ca */ /* 0x000fe200000e0000 */
[----:B------:R-:W-:Y:S01]  /*2650*/  UMOV UR5, UR9 ;  /* 0x0000000900057c82 */ /* 0x000fe20008000000 */
[C---:B------:R-:W-:Y:S02]  /*2660*/  ISETP.NE.AND P0, PT, R5.reuse, RZ, PT ;  /* 0x000000ff0500720c */ /* 0x040fe40003f05270 */
[----:B------:R-:W-:Y:S02]  /*2670*/  UMOV UR6, UR10 ;  /* 0x0000000a00067c82 */ /* 0x000fe40008000000 */
[----:B------:R-:W-:Y:S01]  /*2680*/  SEL R24, RZ, 0x1, P0 ;  /* 0x00000001ff187807 */ /* 0x000fe20000000000 */
[----:B------:R2:W-:Y:S01]  /*2690*/  UTMALDG.2D [UR8], [UR16], desc[UR14] ;  /* 0x00000e08100075b4 */ /* 0x0005e20008009000 */
[----:B------:R-:W-:Y:S02]  /*26a0*/  ISETP.NE.AND P0, PT, R5, 0x5, PT ;  /* 0x000000050500780c */ /* 0x000fe40003f05270 */
[----:B------:R-:W-:Y:S01]  /*26b0*/  LOP3.LUT R24, R14, R24, RZ, 0x3c, !PT ;  /* 0x000000180e187212 */ /* 0x000fe200078e3cff */
[----:B------:R-:W-:Y:S03]  /*26c0*/  IMAD.MOV.U32 R14, RZ, RZ, 0x7000 ;  /* 0x00007000ff0e7424 */ /* 0x000fe600078e00ff */
[----:B-1----:R-:W-:Y:S01]  /*26d0*/  LOP3.LUT R25, R24, 0x1, RZ, 0x3c, !PT ;  /* 0x0000000118197812 */ /* 0x002fe200078e3cff */
[----:B------:R2:W-:Y:S01]  /*26e0*/  UTMALDG.2D [UR4], [UR12], desc[UR14] ;  /* 0x00000e040c0075b4 */ /* 0x0005e20008009000 */
[----:B------:R1:W-:Y:S03]  /*26f0*/  SYNCS.ARRIVE.TRANS64 RZ, [R6+URZ], R14 ;  /* 0x0000000e06ff79a7 */ /* 0x0003e600080000ff */
[----:B------:R-:W-:Y:S04]  /*2700*/  IMAD.U32 R25, R25, -0x80000000, RZ ;  /* 0x8000000019197824 */ /* 0x000fe800078e00ff */
[----:B------:R-:W3:Y:S01]  /*2710*/  SYNCS.PHASECHK.TRANS64.TRYWAIT P1, [R21+URZ+0x30], R25 ;  /* 0x00003019150075a7 */ /* 0x000ee200080211ff */
[----:B-1----:R-:W-:Y:S05]  /*2720*/  VIADD R6, R5, 0x1 ;  /* 0x0000000105067836 */ /* 0x002fea0000000000 */
[----:B------:R-:W-:Y:S04]  /*2730*/  SEL R6, R6, RZ, P0 ;  /* 0x000000ff06067207 */ /* 0x000fe80000000000 */
[----:B------:R-:W-:Y:S01]  /*2740*/  ISETP.NE.AND P0, PT, R6, RZ, PT ;  /* 0x000000ff0600720c */ /* 0x000fe20003f05270 */
[----:B------:R-:W-:Y:S01]  /*2750*/  @!UPT UIADD3 URZ, UPT, UPT, URZ, URZ, URZ ;  /* 0x000000fffffff290 */ /* 0x000fe2000fffe0ff */
[----:B--23--:R-:W-:Y:S11]  /*2760*/  @!P1 BRA `(.L_x_39) ;  /* 0x0000001c00f09947 */ /* 0x00cff60003800000 */
.L_x_74:
[----:B------:R-:W-:Y:S01]  /*2770*/  R2UR UR8, R26 ;  /* 0x000000001a0872ca */ /* 0x000fe200000e0000 */
[----:B------:R-:W-:Y:S01]  /*2780*/  UMOV UR14, 0x0 ;  /* 0x00000000000e7882 */ /* 0x000fe20000000000 */
[----:B------:R-:W-:Y:S01]  /*2790*/  R2UR UR4, R4 ;  /* 0x00000000040472ca */ /* 0x000fe200000e0000 */
[----:B------:R-:W-:Y:S01]  /*27a0*/  UMOV UR15, 0x10000000 ;  /* 0x10000000000f7882 */ /* 0x000fe20000000000 */
[----:B------:R-:W-:Y:S01]  /*27b0*/  R2UR UR9, R21 ;  /* 0x00000000150972ca */ /* 0x000fe200000e0000 */
[----:B------:R-:W-:Y:S01]  /*27c0*/  IMAD R4, R6, 0x8, R17 ;  /* 0x0000000806047824 */ /* 0x000fe200078e0211 */
[----:B------:R-:W-:Y:S02]  /*27d0*/  R2UR UR10, R7 ;  /* 0x00000000070a72ca */ /* 0x000fe400000e0000 */
[----:B------:R-:W-:Y:S02]  /*27e0*/  R2UR UR16, R22 ;  /* 0x00000000161072ca */ /* 0x000fe400000e0000 */
[----:B------:R-:W-:Y:S02]  /*27f0*/  R2UR UR17, R23 ;  /* 0x00000000171172ca */ /* 0x000fe400000e0000 */
[----:B------:R-:W-:Y:S01]  /*2800*/  R2UR UR11, R16 ;  /* 0x00000000100b72ca */ /* 0x000fe200000e0000 */
[----:B------:R-:W-:Y:S01]  /*2810*/  UIADD3 UR8, UPT, UPT, UR8, 0x8000, URZ ;  /* 0x0000800008087890 */ /* 0x000fe2000fffe0ff */
[----:B------:R-:W-:Y:S01]  /*2820*/  R2UR UR7, R3 ;  /* 0x00000000030772ca */ /* 0x000fe200000e0000 */
[----:B------:R-:W-:Y:S01]  /*2830*/  UIADD3 UR4, UPT, UPT, UR4, 0x20000, URZ ;  /* 0x0002000004047890 */ /* 0x000fe2000fffe0ff */
[----:B------:R-:W-:Y:S01]  /*2840*/  R2UR UR12, R18 ;  /* 0x00000000120c72ca */ /* 0x000fe200000e0000 */
[----:B------:R-:W-:Y:S01]  /*2850*/  UMOV UR5, UR9 ;  /* 0x0000000900057c82 */ /* 0x000fe20008000000 */
[----:B------:R-:W-:Y:S01]  /*2860*/  R2UR UR13, R19 ;  /* 0x00000000130d72ca */ /* 0x000fe200000e0000 */
[----:B------:R-:W-:Y:S01]  /*2870*/  UMOV UR6, UR10 ;  /* 0x0000000a00067c82 */ /* 0x000fe20008000000 */
[----:B------:R-:W-:Y:S04]  /*2880*/  SEL R5, RZ, 0x1, P0 ;  /* 0x00000001ff057807 */ /* 0x000fe80000000000 */
[----:B------:R-:W-:Y:S01]  /*2890*/  LOP3.LUT R24, R24, R5, RZ, 0x3c, !PT ;  /* 0x0000000518187212 */ /* 0x000fe200078e3cff */
[----:B------:R2:W-:Y:S03]  /*28a0*/  UTMALDG.2D [UR8], [UR16], desc[UR14] ;  /* 0x00000e08100075b4 */ /* 0x0005e60008009000 */
[----:B------:R-:W-:Y:S03]  /*28b0*/  LOP3.LUT R3, R24, 0x1, RZ, 0x3c, !PT ;  /* 0x0000000118037812 */ /* 0x000fe600078e3cff */
[----:B------:R2:W-:Y:S01]  /*28c0*/  UTMALDG.2D [UR4], [UR12], desc[UR14] ;  /* 0x00000e040c0075b4 */ /* 0x0005e20008009000 */
[----:B------:R3:W-:Y:S01]  /*28d0*/  SYNCS.ARRIVE.TRANS64 RZ, [R21+URZ], R14 ;  /* 0x0000000e15ff79a7 */ /* 0x0007e200080000ff */
[----:B------:R-:W-:Y:S04]  /*28e0*/  IMAD.U32 R3, R3, -0x80000000, RZ ;  /* 0x8000000003037824 */ /* 0x000fe800078e00ff */
[----:B------:R-:W4:Y:S01]  /*28f0*/  SYNCS.PHASECHK.TRANS64.TRYWAIT P0, [R4+URZ+0x30], R3 ;  /* 0x00003003040075a7 */ /* 0x000f2200080011ff */
[----:B-1-3--:R-:W-:Y:S01]  /*2900*/  VIADD R21, R7, 0x80 ;  /* 0x0000008007157836 */ /* 0x00afe20000000000 */
[----:B--2-4-:R-:W-:Y:S06]  /*2910*/  @!P0 BRA `(.L_x_40) ;  /* 0x0000001c00a08947 */ /* 0x014fec0003800000 */
.L_x_76:
[----:B------:R-:W-:Y:S01]  /*2920*/  R2UR UR16, R22 ;  /* 0x00000000161072ca */ /* 0x000fe200000e0000 */
[C-C-:B------:R-:W-:Y:S01]  /*2930*/  IMAD R5, R6.reuse, 0x4000, R2.reuse ;  /* 0x0000400006057824 */ /* 0x140fe200078e0202 */
[----:B------:R-:W-:Y:S01]  /*2940*/  R2UR UR17, R23 ;  /* 0x00000000171172ca */ /* 0x000fe200000e0000 */
[----:B------:R-:W-:Y:S01]  /*2950*/  UMOV UR14, 0x0 ;  /* 0x00000000000e7882 */ /* 0x000fe20000000000 */
[----:B------:R-:W-:Y:S01]  /*2960*/  R2UR UR10, R21 ;  /* 0x00000000150a72ca */ /* 0x000fe200000e0000 */
[----:B------:R-:W-:Y:S01]  /*2970*/  UMOV UR15, 0x10000000 ;  /* 0x10000000000f7882 */ /* 0x000fe20000000000 */
[----:B------:R-:W-:Y:S01]  /*2980*/  R2UR UR8, R5 ;  /* 0x00000000050872ca */ /* 0x000fe200000e0000 */
[----:B------:R-:W-:Y:S01]  /*2990*/  IMAD R3, R6, 0x3000, R2 ;  /* 0x0000300006037824 */ /* 0x000fe200078e0202 */
[----:B------:R-:W-:Y:S01]  /*29a0*/  R2UR UR9, R4 ;  /* 0x00000000040972ca */ /* 0x000fe200000e0000 */
[----:B------:R-:W-:Y:S01]  /*29b0*/  VIADD R5, R6, 0x1 ;  /* 0x0000000106057836 */ /* 0x000fe20000000000 */
[----:B------:R-:W-:Y:S01]  /*29c0*/  R2UR UR11, R16 ;  /* 0x00000000100b72ca */ /* 0x000fe200000e0000 */
[----:B------:R-:W-:Y:S01]  /*29d0*/  VIADD R7, R7, 0x200 ;  /* 0x0000020007077836 */ /* 0x000fe20000000000 */
[----:B------:R-:W-:Y:S01]  /*29e0*/  R2UR UR4, R3 ;  /* 0x00000000030472ca */ /* 0x000fe200000e0000 */
[----:B------:R-:W-:Y:S01]  /*29f0*/  VIADD R10, R10, 0x1 ;  /* 0x000000010a0a7836 */ /* 0x000fe20000000000 */
[----:B------:R-:W-:Y:S02]  /*2a00*/  R2UR UR12, R18 ;  /* 0x00000000120c72ca */ /* 0x000fe400000e0000 */
[----:B------:R-:W-:Y:S01]  /*2a10*/  R2UR UR13, R19 ;  /* 0x00000000130d72ca */ /* 0x000fe200000e0000 */
[----:B------:R-:W-:Y:S01]  /*2a20*/  UMOV UR6, UR10 ;  /* 0x0000000a00067c82 */ /* 0x000fe20008000000 */
[----:B------:R-:W-:Y:S01]  /*2a30*/  R2UR UR7, R15 ;  /* 0x000000000f0772ca */ /* 0x000fe200000e0000 */
[----:B------:R-:W-:Y:S01]  /*2a40*/  UIADD3 UR8, UPT, UPT, UR8, 0x8000, URZ ;  /* 0x0000800008087890 */ /* 0x000fe2000fffe0ff */
[----:B------:R-:W-:Y:S01]  /*2a50*/  ISETP.NE.AND P0, PT, R6, 0x5, PT ;  /* 0x000000050600780c */ /* 0x000fe20003f05270 */
[----:B------:R-:W-:Y:S03]  /*2a60*/  UMOV UR5, UR9 ;  /* 0x0000000900057c82 */ /* 0x000fe60008000000 */
[----:B------:R-:W-:Y:S01]  /*2a70*/  SEL R5, R5, RZ, P0 ;  /* 0x000000ff05057207 */ /* 0x000fe20000000000 */
[----:B------:R-:W-:Y:S01]  /*2a80*/  UIADD3 UR4, UPT, UPT, UR4, 0x20000, URZ ;  /* 0x0002000004047890 */ /* 0x000fe2000fffe0ff */
[----:B------:R-:W-:Y:S02]  /*2a90*/  ISETP.NE.AND P0, PT, R7, 0x1d00, PT ;  /* 0x00001d000700780c */ /* 0x000fe40003f05270 */
[----:B------:R2:W-:Y:S01]  /*2aa0*/  UTMALDG.2D [UR8], [UR16], desc[UR14] ;  /* 0x00000e08100075b4 */ /* 0x0005e20008009000 */
[----:B------:R-:W-:Y:S05]  /*2ab0*/  ISETP.NE.AND P1, PT, R5, RZ, PT ;  /* 0x000000ff0500720c */ /* 0x000fea0003f25270 */
[----:B------:R2:W-:Y:S01]  /*2ac0*/  UTMALDG.2D [UR4], [UR12], desc[UR14] ;  /* 0x00000e040c0075b4 */ /* 0x0005e20008009000 */
[----:B------:R3:W-:Y:S02]  /*2ad0*/  SYNCS.ARRIVE.TRANS64 RZ, [R4+URZ], R14 ;  /* 0x0000000e04ff79a7 */ /* 0x0007e400080000ff */
[----:B---3--:R-:W-:Y:S04]  /*2ae0*/  SEL R14, RZ, 0x1, P1 ;  /* 0x00000001ff0e7807 */ /* 0x008fe80000800000 */
[----:B------:R-:W-:Y:S01]  /*2af0*/  LOP3.LUT R14, R24, R14, RZ, 0x3c, !PT ;  /* 0x0000000e180e7212 */ /* 0x000fe200078e3cff */
[----:B--2---:R-:W-:Y:S06]  /*2b00*/  @P0 BRA `(.L_x_41) ;  /* 0xfffffff400700947 */ /* 0x004fec000383ffff */
[----:B------:R-:W-:-:S13]  /*2b10*/  ISETP.NE.AND P0, PT, R11, R8, PT ;  /* 0x000000080b00720c */ /* 0x000fda0003f05270 */
[----:B------:R-:W-:Y:S05]  /*2b20*/  @!P0 EXIT ;  /* 0x000000000000894d */ /* 0x000fea0003800000 */
[----:B------:R-:W-:-:S05]  /*2b30*/  IADD3 R11, PT, PT, R11, 0x1, RZ ;  /* 0x000000010b0b7810 */ /* 0x000fca0007ffe0ff */
[----:B------:R-:W-:Y:S01]  /*2b40*/  IMAD R0, R11, 0x94, R9 ;  /* 0x000000940b007824 */ /* 0x000fe200078e0209 */
[----:B------:R-:W-:Y:S06]  /*2b50*/  BRA `(.L_x_42) ;  /* 0xfffffff000f47947 */ /* 0x000fec000383ffff */
.L_x_23:
[----:B------:R-:W-:-:S04]  /*2b60*/  LOP3.LUT R0, R4, 0xfffffffc, RZ, 0xc0, !PT ;  /* 0xfffffffc04007812 */ /* 0x000fc800078ec0ff */
[----:B------:R-:W-:-:S13]  /*2b70*/  ISETP.NE.AND P0, PT, R0, 0x4, PT ;  /* 0x000000040000780c */ /* 0x000fda0003f05270 */
[----:B-1----:R-:W-:Y:S05]  /*2b80*/  @P0 EXIT ;  /* 0x000000000000094d */ /* 0x002fea0003800000 */
[----:B------:R-:W1:Y:S01]  /*2b90*/  S2R R0, SR_CgaCtaId ;  /* 0x0000000000007919 */ /* 0x000e620000008800 */
[----:B------:R-:W-:-:S04]  /*2ba0*/  MOV R3, 0x400 ;  /* 0x0000040000037802 */ /* 0x000fc80000000f00 */
[----:B-1----:R-:W-:-:S05]  /*2bb0*/  LEA R0, R0, R3, 0x18 ;  /* 0x0000000300007211 */ /* 0x002fca00078ec0ff */
[----:B------:R-:W1:Y:S02]  /*2bc0*/  LDS R3, [R0+0x344b0] ;  /* 0x0344b00000037984 */ /* 0x000e640000000800 */
[----:B-1----:R-:W-:-:S13]  /*2bd0*/  ISETP.NE.AND P0, PT, R3, RZ, PT ;  /* 0x000000ff0300720c */ /* 0x002fda0003f05270 */
[----:B------:R-:W-:Y:S05]  /*2be0*/  @!P0 BRA `(.L_x_43) ;  /* 0x0000000000048947 */ /* 0x000fea0003800000 */
[----:B------:R-:W-:Y:S05]  /*2bf0*/  BPT.TRAP 0x1 ;  /* 0x000000040000795c */ /* 0x000fea0000300000 */
.L_x_43:
[----:B------:R-:W1:Y:S01]  /*2c00*/  S2UR UR4, SR_CTAID.X ;  /* 0x00000000000479c3 */ /* 0x000e620000002500 */
[----:B------:R-:W-:Y:S02]  /*2c10*/  IADD3 R3, PT, PT, R4, -0x4, RZ ;  /* 0xfffffffc04037810 */ /* 0x000fe40007ffe0ff */
[----:B-1----:R-:W-:-:S13]  /*2c20*/  ISETP.LE.U32.AND P0, PT, R2, UR4, PT ;  /* 0x0000000402007c0c */ /* 0x002fda000bf03070 */
[----:B------:R-:W-:Y:S05]  /*2c30*/  @P0 BRA `(.L_x_44) ;  /* 0x0000001400640947 */ /* 0x000fea0003800000 */
[----:B------:R-:W-:Y:S02]  /*2c40*/  IMAD.U32 R34, RZ, RZ, UR4 ;  /* 0x00000004ff227e24 */ /* 0x000fe4000f8e00ff */
[----:B------:R-:W-:Y:S02]  /*2c50*/  IMAD.SHL.U32 R32, R21, 0x10, RZ ;  /* 0x0000001015207824 */ /* 0x000fe400078e00ff */
[----:B------:R-:W-:Y:S01]  /*2c60*/  IMAD R33, R3, 0x20, R21 ;  /* 0x0000002003217824 */ /* 0x000fe200078e0215 */
[----:B------:R-:W-:Y:S01]  /*2c70*/  LOP3.LUT R23, RZ, R34, RZ, 0x33, !PT ;  /* 0x00000022ff177212 */ /* 0x000fe200078e33ff */
[----:B------:R-:W-:Y:S01]  /*2c80*/  IMAD.MOV.U32 R22, RZ, RZ, RZ ;  /* 0x000000ffff167224 */ /* 0x000fe200078e00ff */
[----:B------:R-:W-:Y:S01]  /*2c90*/  LOP3.LUT R32, R32, 0x70, RZ, 0xc0, !PT ;  /* 0x0000007020207812 */ /* 0x000fe200078ec0ff */
[----:B------:R-:W-:Y:S01]  /*2ca0*/  IMAD.MOV.U32 R21, RZ, RZ, -0x1 ;  /* 0xffffffffff157424 */ /* 0x000fe200078e00ff */
[----:B------:R-:W-:Y:S01]  /*2cb0*/  PRMT R24, R34, 0x7610, R24 ;  /* 0x0000761022187816 */ /* 0x000fe20000000018 */
[----:B------:R-:W-:Y:S01]  /*2cc0*/  IMAD.IADD R23, R2, 0x1, R23 ;  /* 0x0000000102177824 */ /* 0x000fe200078e0217 */
[C---:B------:R-:W-:Y:S01]  /*2cd0*/  LOP3.LUT R31, R32.reuse, 0x10, RZ, 0x3c, !PT ;  /* 0x00000010201f7812 */ /* 0x040fe200078e3cff */
[----:B------:R-:W-:Y:S01]  /*2ce0*/  IMAD.SHL.U32 R33, R33, 0x80, RZ ;  /* 0x0000008021217824 */ /* 0x000fe200078e00ff */
[----:B------:R-:W-:-:S02]  /*2cf0*/  LOP3.LUT R30, R32, 0x20, RZ, 0x3c, !PT ;  /* 0x00000020201e7812 */ /* 0x000fc400078e3cff */
[----:B------:R-:W-:Y:S02]  /*2d00*/  SHF.R.U32.HI R23, RZ, 0x2, R23 ;  /* 0x00000002ff177819 */ /* 0x000fe40000011617 */
[C---:B------:R-:W-:Y:S02]  /*2d10*/  LOP3.LUT R29, R32.reuse, 0x30, RZ, 0x3c, !PT ;  /* 0x00000030201d7812 */ /* 0x040fe400078e3cff */
[C---:B------:R-:W-:Y:S01]  /*2d20*/  LOP3.LUT R28, R32.reuse, 0x40, RZ, 0x3c, !PT ;  /* 0x00000040201c7812 */ /* 0x040fe200078e3cff */
[----:B------:R-:W-:Y:S01]  /*2d30*/  IMAD.HI.U32 R23, R23, 0x1bacf915, RZ ;  /* 0x1bacf91517177827 */ /* 0x000fe200078e00ff */
[C---:B------:R-:W-:Y:S02]  /*2d40*/  LOP3.LUT R27, R32.reuse, 0x50, RZ, 0x3c, !PT ;  /* 0x00000050201b7812 */ /* 0x040fe400078e3cff */
[----:B------:R-:W-:Y:S02]  /*2d50*/  LOP3.LUT R26, R32, 0x60, RZ, 0x3c, !PT ;  /* 0x00000060201a7812 */ /* 0x000fe400078e3cff */
[----:B------:R-:W-:-:S02]  /*2d60*/  SHF.R.U32.HI R23, RZ, 0x2, R23 ;  /* 0x00000002ff177819 */ /* 0x000fc40000011617 */
[----:B------:R-:W-:-:S03]  /*2d70*/  LOP3.LUT R25, R32, 0x70, RZ, 0x3c, !PT ;  /* 0x0000007020197812 */ /* 0x000fc600078e3cff */
[----:B------:R-:W-:-:S07]  /*2d80*/  IMAD.MOV R23, RZ, RZ, -R23 ;  /* 0x000000ffff177224 */ /* 0x000fce00078e0a17 */
.L_x_55:
[----:B------:R-:W-:Y:S01]  /*2d90*/  IMAD.HI.U32 R41, R34, -0x45d1745d, RZ ;  /* 0xba2e8ba322297827 */ /* 0x000fe200078e00ff */
[----:B------:R-:W-:Y:S05]  /*2da0*/  YIELD ;  /* 0x0000000000007946 */ /* 0x000fea0003800000 */
[----:B------:R-:W-:Y:S01]  /*2db0*/  SHF.R.U32.HI R41, RZ, 0x8, R41 ;  /* 0x00000008ff297819 */ /* 0x000fe20000011629 */
[----:B------:R-:W-:Y:S01]  /*2dc0*/  VIADD R23, R23, 0x1 ;  /* 0x0000000117177836 */ /* 0x000fe20000000000 */
[----:B------:R-:W-:Y:S01]  /*2dd0*/  ISETP.NE.AND P2, PT, R3, RZ, PT ;  /* 0x000000ff0300720c */ /* 0x000fe20003f45270 */
[----:B------:R-:W-:Y:S01]  /*2de0*/  VIADD R21, R21, 0x1 ;  /* 0x0000000115157836 */ /* 0x000fe20000000000 */
[C---:B-1----:R-:W-:Y:S01]  /*2df0*/  PRMT R2, R41.reuse, 0x9910, RZ ;  /* 0x0000991029027816 */ /* 0x042fe200000000ff */
[----:B------:R-:W-:Y:S01]  /*2e00*/  IMAD R44, R41, -0x10, R20 ;  /* 0xfffffff0292c7824 */ /* 0x000fe200078e0214 */
[----:B------:R-:W-:-:S03]  /*2e10*/  ISETP.NE.AND P0, PT, R23, 0x1, PT ;  /* 0x000000011700780c */ /* 0x000fc60003f05270 */
[----:B------:R-:W-:Y:S01]  /*2e20*/  IMAD R2, R2, 0x160, RZ ;  /* 0x0000016002027824 */ /* 0x000fe200078e02ff */
[----:B------:R-:W-:-:S03]  /*2e30*/  VIMNMX.U32 R44, PT, PT, R44, 0x10, PT ;  /* 0x000000102c2c7848 */ /* 0x000fc60003fe0000 */
[----:B------:R-:W-:Y:S01]  /*2e40*/  IMAD.MOV R43, RZ, RZ, -R2 ;  /* 0x000000ffff2b7224 */ /* 0x000fe200078e0a02 */
[----:B------:R-:W-:Y:S01]  /*2e50*/  MOV R2, 0x2eb0 ;  /* 0x00002eb000027802 */ /* 0x000fe20000000f00 */
[----:B------:R-:W-:-:S03]  /*2e60*/  IMAD.MOV.U32 R10, RZ, RZ, R44 ;  /* 0x000000ffff0a7224 */ /* 0x000fc600078e002c */
[----:B------:R-:W-:-:S05]  /*2e70*/  PRMT R43, R43, 0x7710, RZ ;  /* 0x000077102b2b7816 */ /* 0x000fca00000000ff */
[----:B------:R-:W-:-:S05]  /*2e80*/  IMAD.IADD R43, R43, 0x1, R24 ;  /* 0x000000012b2b7824 */ /* 0x000fca00078e0218 */
[----:B------:R-:W-:Y:S02]  /*2e90*/  LOP3.LUT R6, R43, 0xffff, RZ, 0xc0, !PT ;  /* 0x0000ffff2b067812 */ /* 0x000fe400078ec0ff */
[----:B------:R-:W-:Y:S05]  /*2ea0*/  CALL.REL.NOINC `($__internal_3_$__cuda_sm20_div_u16) ;  /* 0x0000001800947944 */ /* 0x000fea0003c00000 */
[C---:B------:R-:W-:Y:S01]  /*2eb0*/  IMAD.SHL.U32 R2, R21.reuse, 0x8, RZ ;  /* 0x0000000815027824 */ /* 0x040fe200078e00ff */
[----:B------:R-:W-:Y:S02]  /*2ec0*/  SHF.R.U32.HI R4, RZ, 0x1, R21 ;  /* 0x00000001ff047819 */ /* 0x000fe40000011615 */
[----:B------:R-:W-:Y:S02]  /*2ed0*/  LOP3.LUT R35, R21, 0x1, RZ, 0xc0, !PT ;  /* 0x0000000115237812 */ /* 0x000fe400078ec0ff */
[----:B------:R-:W-:Y:S02]  /*2ee0*/  LOP3.LUT R2, R2, 0x8, RZ, 0xc0, !PT ;  /* 0x0000000802027812 */ /* 0x000fe400078ec0ff */
[----:B------:R-:W-:Y:S01]  /*2ef0*/  LOP3.LUT R4, R4, 0x1, RZ, 0xc0, !PT ;  /* 0x0000000104047812 */ /* 0x000fe200078ec0ff */
[----:B------:R-:W-:Y:S02]  /*2f00*/  IMAD R35, R35, 0xc0, RZ ;  /* 0x000000c023237824 */ /* 0x000fe400078e02ff */
[----:B------:R-:W-:-:S02]  /*2f10*/  IMAD.IADD R2, R0, 0x1, R2 ;  /* 0x0000000100027824 */ /* 0x000fc400078e0202 */
[----:B------:R-:W-:-:S04]  /*2f20*/  IMAD.U32 R4, R4, -0x80000000, RZ ;  /* 0x8000000004047824 */ /* 0x000fc800078e00ff */
[----:B------:R-:W1:Y:S02]  /*2f30*/  SYNCS.PHASECHK.TRANS64.TRYWAIT P1, [R2+URZ+0x34490], R4 ;  /* 0x03449004020075a7 */ /* 0x000e6400080211ff */
[----:B-1----:R-:W-:Y:S05]  /*2f40*/  @!P1 BRA `(.L_x_45) ;  /* 0x0000001800309947 */ /* 0x002fea0003800000 */
.L_x_78:
[----:B------:R-:W-:Y:S01]  /*2f50*/  NOP ;  /* 0x0000000000007918 */ /* 0x000fe20000000000 */
[----:B------:R-:W-:Y:S05]  /*2f60*/  @P2 BRA `(.L_x_46) ;  /* 0x0000000000042947 */ /* 0x000fea0003800000 */
[----:B------:R-:W-:-:S04]  /*2f70*/  DEPBAR.LE SB0, 0x1 ;  /* 0x000080400000791a */ /* 0x000fc80000000000 */
.L_x_46:
[----:B------:R-:W-:Y:S05]  /*2f80*/  WARPSYNC.ALL ;  /* 0x0000000000007948 */ /* 0x000fea0003800000 */
[----:B------:R-:W-:Y:S01]  /*2f90*/  NOP ;  /* 0x0000000000007918 */ /* 0x000fe20000000000 */
[----:B------:R-:W-:Y:S01]  /*2fa0*/  BAR.SYNC.DEFER_BLOCKING 0x8, 0x80 ;  /* 0x0202000000007b1d */ /* 0x000fe20000010000 */
[C---:B------:R-:W-:Y:S01]  /*2fb0*/  R2UR UR5, R35.reuse ;  /* 0x00000000230572ca */ /* 0x040fe200000e0000 */
[----:B------:R-:W-:Y:S01]  /*2fc0*/  IMAD R42, R22, 0x4000, R33 ;  /* 0x00004000162a7824 */ /* 0x000fe200078e0221 */
[----:B------:R-:W-:Y:S02]  /*2fd0*/  R2UR UR4, R35 ;  /* 0x00000000230472ca */ /* 0x000fe400000e0000 */
[----:B------:R-:W-:-:S02]  /*2fe0*/  PRMT R44, R44, 0x9910, RZ ;  /* 0x000099102c2c7816 */ /* 0x000fc400000000ff */
[----:B------:R-:W-:-:S07]  /*2ff0*/  ISETP.NE.AND P1, PT, R3, RZ, PT ;  /* 0x000000ff0300720c */ /* 0x000fce0003f25270 */
[----:B------:R-:W2:Y:S01]  /*3000*/  LDTM.x8 R12, tmem[UR5] ;  /* 0x00000005000c79ee */ /* 0x000ea200081c0000 */
[C---:B------:R-:W-:Y:S01]  /*3010*/  R2UR UR5, R35.reuse ;  /* 0x00000000230572ca */ /* 0x040fe200000e0000 */
[----:B------:R-:W-:Y:S01]  /*3020*/  NOP ;  /* 0x0000000000007918 */ /* 0x000fe20000000000 */
[----:B-12---:R-:W1:Y:S01]  /*3030*/  LDTM.x8 R4, tmem[UR4+0x8] ;  /* 0x00000804000479ee */ /* 0x006e6200081c0000 */
[----:B------:R-:W-:Y:S02]  /*3040*/  R2UR UR4, R35 ;  /* 0x00000000230472ca */ /* 0x000fe400000e0000 */
[----:B------:R-:W-:Y:S02]  /*3050*/  F2FP.BF16.F32.PACK_AB R12, R13, R12 ;  /* 0x0000000c0d0c723e */ /* 0x000fe400000010ff */
[----:B------:R-:W-:Y:S02]  /*3060*/  F2FP.BF16.F32.PACK_AB R13, R15, R14 ;  /* 0x0000000e0f0d723e */ /* 0x000fe400000010ff */
[----:B------:R-:W-:-:S02]  /*3070*/  F2FP.BF16.F32.PACK_AB R14, R17, R16 ;  /* 0x00000010110e723e */ /* 0x000fc400000010ff */
[----:B------:R-:W-:Y:S02]  /*3080*/  F2FP.BF16.F32.PACK_AB R15, R19, R18 ;  /* 0x00000012130f723e */ /* 0x000fe400000010ff */
[----:B------:R-:W-:Y:S02]  /*3090*/  IADD3 R16, PT, PT, R0, R42, R32 ;  /* 0x0000002a00107210 */ /* 0x000fe40007ffe020 */
[----:B-1----:R-:W-:Y:S02]  /*30a0*/  F2FP.BF16.F32.PACK_AB R4, R5, R4 ;  /* 0x000000040504723e */ /* 0x002fe400000010ff */
[----:B------:R-:W-:Y:S01]  /*30b0*/  F2FP.BF16.F32.PACK_AB R5, R7, R6 ;  /* 0x000000060705723e */ /* 0x000fe200000010ff */
[----:B------:R1:W-:Y:S01]  /*30c0*/  STS.128 [R16], R12 ;  /* 0x0000000c10007388 */ /* 0x0003e20000000c00 */
[----:B------:R-:W-:Y:S01]  /*30d0*/  F2FP.BF16.F32.PACK_AB R6, R9, R8 ;  /* 0x000000080906723e */ /* 0x000fe200000010ff */
[----:B------:R-:W-:Y:S01]  /*30e0*/  NOP ;  /* 0x0000000000007918 */ /* 0x000fe20000000000 */
[----:B------:R-:W-:-:S02]  /*30f0*/  F2FP.BF16.F32.PACK_AB R7, R11, R10 ;  /* 0x0000000a0b07723e */ /* 0x000fc400000010ff */
[----:B------:R-:W-:-:S05]  /*3100*/  IADD3 R8, PT, PT, R0, R42, R31 ;  /* 0x0000002a00087210 */ /* 0x000fca0007ffe01f */
[----:B------:R2:W-:Y:S01]  /*3110*/  STS.128 [R8], R4 ;  /* 0x0000000408007388 */ /* 0x0005e20000000c00 */
[----:B-1----:R-:W2:Y:S01]  /*3120*/  LDTM.x8 R12, tmem[UR5+0x10] ;  /* 0x00001005000c79ee */ /* 0x002ea200081c0000 */
[----:B------:R-:W-:Y:S01]  /*3130*/  NOP ;  /* 0x0000000000007918 */ /* 0x000fe20000000000 */
[C---:B------:R-:W-:Y:S01]  /*3140*/  R2UR UR5, R35.reuse ;  /* 0x00000000230572ca */ /* 0x040fe200000e0000 */
[----:B--2---:R-:W1:Y:S01]  /*3150*/  LDTM.x8 R4, tmem[UR4+0x18] ;  /* 0x00001804000479ee */ /* 0x004e6200081c0000 */
        /* <DEDUP_REMOVED lines=23> */
[----:B-1----:R-:W-:Y:S02]  /*32d0*/  F2FP.BF16.F32.PACK_AB R36, R5, R4 ;  /* 0x000000040524723e */ /* 0x002fe400000010ff */
[C---:B------:R-:W-:Y:S02]  /*32e0*/  IADD3 R4, PT, PT, R0.reuse, R42, R28 ;  /* 0x0000002a00047210 */ /* 0x040fe40007ffe01c */
[----:B------:R-:W-:Y:S02]  /*32f0*/  F2FP.BF16.F32.PACK_AB R37, R7, R6 ;  /* 0x000000060725723e */ /* 0x000fe400000010ff */
[----:B------:R-:W-:Y:S01]  /*3300*/  F2FP.BF16.F32.PACK_AB R38, R9, R8 ;  /* 0x000000080926723e */ /* 0x000fe200000010ff */
[----:B------:R1:W-:Y:S01]  /*3310*/  STS.128 [R4], R12 ;  /* 0x0000000c04007388 */ /* 0x0003e20000000c00 */
[----:B------:R-:W-:Y:S01]  /*3320*/  F2FP.BF16.F32.PACK_AB R39, R11, R10 ;  /* 0x0000000a0b27723e */ /* 0x000fe200000010ff */
[----:B------:R-:W-:Y:S01]  /*3330*/  NOP ;  /* 0x0000000000007918 */ /* 0x000fe20000000000 */
[----:B------:R-:W-:-:S05]  /*3340*/  IADD3 R5, PT, PT, R0, R42, R27 ;  /* 0x0000002a00057210 */ /* 0x000fca0007ffe01b */
[----:B------:R2:W-:Y:S01]  /*3350*/  STS.128 [R5], R36 ;  /* 0x0000002405007388 */ /* 0x0005e20000000c00 */
[----:B-1----:R-:W2:Y:S01]  /*3360*/  LDTM.x8 R12, tmem[UR5+0x30] ;  /* 0x00003005000c79ee */ /* 0x002ea200081c0000 */
[----:B------:R-:W-:Y:S01]  /*3370*/  NOP ;  /* 0x0000000000007918 */ /* 0x000fe20000000000 */
[----:B--2---:R-:W1:Y:S01]  /*3380*/  LDTM.x8 R4, tmem[UR4+0x38] ;  /* 0x00003804000479ee */ /* 0x004e6200081c0000 */
[----:B------:R-:W-:Y:S01]  /*3390*/  PRMT R36, R40, 0x9910, RZ ;  /* 0x0000991028247816 */ /* 0x000fe200000000ff */
[----:B------:R-:W-:-:S04]  /*33a0*/  IMAD.MOV.U32 R37, RZ, RZ, R44 ;  /* 0x000000ffff257224 */ /* 0x000fc800078e002c */
[----:B------:R-:W-:Y:S01]  /*33b0*/  IMAD R36, R36, R37, RZ ;  /* 0x0000002524247224 */ /* 0x000fe200078e02ff */
[----:B------:R-:W-:-:S03]  /*33c0*/  LOP3.LUT R37, R40, 0xffff, RZ, 0xc0, !PT ;  /* 0x0000ffff28257812 */ /* 0x000fc600078ec0ff */
[----:B------:R-:W-:Y:S02]  /*33d0*/  IMAD.MOV R36, RZ, RZ, -R36 ;  /* 0x000000ffff247224 */ /* 0x000fe400078e0a24 */
[----:B------:R-:W-:-:S03]  /*33e0*/  IMAD R37, R37, 0xc0, RZ ;  /* 0x000000c025257824 */ /* 0x000fc600078e02ff */
[----:B------:R-:W-:Y:S02]  /*33f0*/  PRMT R36, R36, 0x7710, RZ ;  /* 0x0000771024247816 */ /* 0x000fe400000000ff */
[----:B------:R-:W-:Y:S02]  /*3400*/  F2FP.BF16.F32.PACK_AB R12, R13, R12 ;  /* 0x0000000c0d0c723e */ /* 0x000fe400000010ff */
[----:B------:R-:W-:Y:S01]  /*3410*/  F2FP.BF16.F32.PACK_AB R13, R15, R14 ;  /* 0x0000000e0f0d723e */ /* 0x000fe200000010ff */
[----:B------:R-:W-:Y:S01]  /*3420*/  IMAD.IADD R43, R43, 0x1, R36 ;  /* 0x000000012b2b7824 */ /* 0x000fe200078e0224 */
[----:B------:R-:W-:Y:S02]  /*3430*/  F2FP.BF16.F32.PACK_AB R14, R17, R16 ;  /* 0x00000010110e723e */ /* 0x000fe400000010ff */
[----:B------:R-:W-:Y:S02]  /*3440*/  F2FP.BF16.F32.PACK_AB R15, R19, R18 ;  /* 0x00000012130f723e */ /* 0x000fe400000010ff */
[----:B-1----:R-:W-:-:S02]  /*3450*/  F2FP.BF16.F32.PACK_AB R4, R5, R4 ;  /* 0x000000040504723e */ /* 0x002fc400000010ff */
[----:B------:R-:W-:Y:S02]  /*3460*/  F2FP.BF16.F32.PACK_AB R5, R7, R6 ;  /* 0x000000060705723e */ /* 0x000fe400000010ff */
[----:B------:R-:W-:Y:S02]  /*3470*/  F2FP.BF16.F32.PACK_AB R6, R9, R8 ;  /* 0x000000080906723e */ /* 0x000fe400000010ff */
[C---:B------:R-:W-:Y:S02]  /*3480*/  IADD3 R8, PT, PT, R0.reuse, R42, R26 ;  /* 0x0000002a00087210 */ /* 0x040fe40007ffe01a */
[----:B------:R-:W-:Y:S02]  /*3490*/  F2FP.BF16.F32.PACK_AB R7, R11, R10 ;  /* 0x0000000a0b07723e */ /* 0x000fe400000010ff */
[----:B------:R-:W-:Y:S01]  /*34a0*/  IADD3 R42, PT, PT, R0, R42, R25 ;  /* 0x0000002a002a7210 */ /* 0x000fe20007ffe019 */
[----:B------:R1:W-:Y:S01]  /*34b0*/  STS.128 [R8], R12 ;  /* 0x0000000c08007388 */ /* 0x0003e20000000c00 */
[----:B------:R-:W-:Y:S01]  /*34c0*/  NOP ;  /* 0x0000000000007918 */ /* 0x000fe20000000000 */
[----:B------:R-:W-:-:S02]  /*34d0*/  LOP3.LUT R43, R43, 0xffff, RZ, 0xc0, !PT ;  /* 0x0000ffff2b2b7812 */ /* 0x000fc400078ec0ff */
[----:B------:R1:W-:Y:S03]  /*34e0*/  STS.128 [R42], R4 ;  /* 0x000000042a007388 */ /* 0x0003e60000000c00 */
[----:B------:R-:W-:Y:S01]  /*34f0*/  IMAD R38, R41, 0x10, R43 ;  /* 0x0000001029267824 */ /* 0x000fe200078e022b */
[----:B------:R2:W-:Y:S06]  /*3500*/  MEMBAR.ALL.CTA ;  /* 0x0000000000007992 */ /* 0x0005ec0000008000 */
[----:B--2---:R-:W2:Y:S01]  /*3510*/  FENCE.VIEW.ASYNC.S ;  /* 0x00000000000073c6 */ /* 0x004ea20000000000 */
[----:B------:R-:W-:Y:S01]  /*3520*/  IMAD.SHL.U32 R38, R38, 0x80, RZ ;  /* 0x0000008026267824 */ /* 0x000fe200078e00ff */
[----:B--2---:R-:W-:Y:S06]  /*3530*/  BAR.SYNC.DEFER_BLOCKING 0x8, 0x80 ;  /* 0x0202000000007b1d */ /* 0x004fec0000010000 */
[----:B------:R-:W-:Y:S05]  /*3540*/  @P1 BRA `(.L_x_47) ;  /* 0x0000000000381947 */ /* 0x000fea0003800000 */
[----:B------:R-:W-:Y:S01]  /*3550*/  ELECT P2, URZ, PT ;  /* 0x0000000000ff782f */ /* 0x000fe20003840000 */
[----:B------:R-:W-:-:S12]  /*3560*/  BSSY.RECONVERGENT B0, `(.L_x_47) ;  /* 0x000000c000007945 */ /* 0x000fd80003800200 */
[----:B------:R-:W-:Y:S05]  /*3570*/  @!P2 BRA `(.L_x_48) ;  /* 0x000000000028a947 */ /* 0x000fea0003800000 */
[----:B------:R-:W2:Y:S01]  /*3580*/  LDCU.64 UR8, c[0x0][0x348] ;  /* 0x00006900ff0877ac */ /* 0x000ea20008000a00 */
[----:B------:R-:W-:Y:S02]  /*3590*/  R2UR UR7, R22 ;  /* 0x00000000160772ca */ /* 0x000fe400000e0000 */
[----:B------:R-:W-:Y:S02]  /*35a0*/  R2UR UR4, R0 ;  /* 0x00000000000472ca */ /* 0x000fe400000e0000 */
[----:B------:R-:W-:Y:S02]  /*35b0*/  R2UR UR5, R37 ;  /* 0x00000000250572ca */ /* 0x000fe400000e0000 */
[----:B------:R-:W-:-:S09]  /*35c0*/  R2UR UR6, R38 ;  /* 0x00000000260672ca */ /* 0x000fd200000e0000 */
[----:B------:R-:W-:Y:S02]  /*35d0*/  ULEA UR4, UR7, UR4, 0xe ;  /* 0x0000000407047291 */ /* 0x000fe4000f8e70ff */
[----:B--2---:R-:W-:-:S04]  /*35e0*/  UIADD3 UR8, UP0, UPT, UR8, 0x240, URZ ;  /* 0x0000024008087890 */ /* 0x004fc8000ff1e0ff */
[----:B------:R-:W-:-:S09]  /*35f0*/  UIADD3.X UR9, UPT, UPT, URZ, UR9, URZ, UP0, !UPT ;  /* 0x00000009ff097290 */ /* 0x000fd200087fe4ff */
[----:B------:R2:W-:Y:S02]  /*3600*/  UTMASTG.2D [UR4], [UR8] ;  /* 0x00000004080073b5 */ /* 0x0005e40008008000 */
[----:B--2---:R0:W-:Y:S02]  /*3610*/  UTMACMDFLUSH ;  /* 0x00000000000079b7 */ /* 0x0041e40000000000 */
.L_x_48:
[----:B------:R-:W-:Y:S05]  /*3620*/  BSYNC.RECONVERGENT B0 ;  /* 0x0000000000007941 */ /* 0x000fea0003800200 */
.L_x_47:
[----:B------:R-:W-:Y:S05]  /*3630*/  @P1 BRA `(.L_x_49) ;  /* 0x0000000000041947 */ /* 0x000fea0003800000 */
[----:B------:R-:W-:-:S04]  /*3640*/  DEPBAR.LE SB0, 0x1 ;  /* 0x000080400000791a */ /* 0x000fc80000000000 */
.L_x_49:
[----:B------:R-:W-:Y:S01]  /*3650*/  BAR.SYNC.DEFER_BLOCKING 0x8, 0x80 ;  /* 0x0202000000007b1d */ /* 0x000fe20000010000 */
[C---:B------:R-:W-:Y:S02]  /*3660*/  R2UR UR5, R35.reuse ;  /* 0x00000000230572ca */ /* 0x040fe400000e0000 */
[----:B------:R-:W-:Y:S02]  /*3670*/  R2UR UR4, R35 ;  /* 0x00000000230472ca */ /* 0x000fe400000e0000 */
[----:B------:R-:W-:-:S04]  /*3680*/  LOP3.LUT R36, R22, 0x1, RZ, 0xc0, !PT ;  /* 0x0000000116247812 */ /* 0x000fc800078ec0ff */
[----:B------:R-:W-:-:S05]  /*3690*/  LOP3.LUT R22, R36, 0x1, RZ, 0x3c, !PT ;  /* 0x0000000124167812 */ /* 0x000fca00078e3cff */
[----:B-1----:R-:W1:Y:S01]  /*36a0*/  LDTM.x8 R12, tmem[UR5+0x40] ;  /* 0x00004005000c79ee */ /* 0x002e6200081c0000 */
[----:B------:R-:W-:Y:S01]  /*36b0*/  IMAD R39, R22, 0x4000, R33 ;  /* 0x0000400016277824 */ /* 0x000fe200078e0221 */
[----:B------:R-:W-:Y:S01]  /*36c0*/  NOP ;  /* 0x0000000000007918 */ /* 0x000fe20000000000 */
[----:B-1----:R-:W1:Y:S01]  /*36d0*/  LDTM.x8 R4, tmem[UR4+0x48] ;  /* 0x00004804000479ee */ /* 0x002e6200081c0000 */
[----:B------:R-:W-:Y:S02]  /*36e0*/  F2FP.BF16.F32.PACK_AB R12, R13, R12 ;  /* 0x0000000c0d0c723e */ /* 0x000fe400000010ff */
[----:B------:R-:W-:Y:S02]  /*36f0*/  F2FP.BF16.F32.PACK_AB R13, R15, R14 ;  /* 0x0000000e0f0d723e */ /* 0x000fe400000010ff */
[----:B------:R-:W-:Y:S02]  /*3700*/  F2FP.BF16.F32.PACK_AB R14, R17, R16 ;  /* 0x00000010110e723e */ /* 0x000fe400000010ff */
[----:B------:R-:W-:-:S02]  /*3710*/  F2FP.BF16.F32.PACK_AB R15, R19, R18 ;  /* 0x00000012130f723e */ /* 0x000fc400000010ff */
[CC--:B------:R-:W-:Y:S02]  /*3720*/  IADD3 R16, PT, PT, R0.reuse, R39.reuse, R32 ;  /* 0x0000002700107210 */ /* 0x0c0fe40007ffe020 */
[----:B-1----:R-:W-:Y:S02]  /*3730*/  F2FP.BF16.F32.PACK_AB R4, R5, R4 ;  /* 0x000000040504723e */ /* 0x002fe400000010ff */
[----:B------:R-:W-:Y:S01]  /*3740*/  F2FP.BF16.F32.PACK_AB R5, R7, R6 ;  /* 0x000000060705723e */ /* 0x000fe200000010ff */
[----:B------:R1:W-:Y:S01]  /*3750*/  STS.128 [R16], R12 ;  /* 0x0000000c10007388 */ /* 0x0003e20000000c00 */
[----:B------:R-:W-:Y:S01]  /*3760*/  F2FP.BF16.F32.PACK_AB R6, R9, R8 ;  /* 0x000000080906723e */ /* 0x000fe200000010ff */
[----:B------:R-:W-:Y:S01]  /*3770*/  NOP ;  /* 0x0000000000007918 */ /* 0x000fe20000000000 */
[----:B------:R-:W-:Y:S02]  /*3780*/  F2FP.BF16.F32.PACK_AB R7, R11, R10 ;  /* 0x0000000a0b07723e */ /* 0x000fe400000010ff */
[----:B------:R-:W-:-:S05]  /*3790*/  IADD3 R8, PT, PT, R0, R39, R31 ;  /* 0x0000002700087210 */ /* 0x000fca0007ffe01f */
[----:B------:R2:W-:Y:S01]  /*37a0*/  STS.128 [R8], R4 ;  /* 0x0000000408007388 */ /* 0x0005e20000000c00 */
[----:B-1----:R-:W2:Y:S01]  /*37b0*/  LDTM.x8 R12, tmem[UR5+0x50] ;  /* 0x00005005000c79ee */ /* 0x002ea200081c0000 */
[----:B------:R-:W-:Y:S01]  /*37c0*/  NOP ;  /* 0x0000000000007918 */ /* 0x000fe20000000000 */
[----:B--2---:R-:W1:Y:S01]  /*37d0*/  LDTM.x8 R4, tmem[UR4+0x58] ;  /* 0x00005804000479ee */ /* 0x004e6200081c0000 */
        /* <DEDUP_REMOVED lines=36> */
[----:B-1----:R-:W-:Y:S02]  /*3a20*/  F2FP.BF16.F32.PACK_AB R4, R5, R4 ;  /* 0x000000040504723e */ /* 0x002fe400000010ff */
[----:B------:R-:W-:Y:S02]  /*3a30*/  F2FP.BF16.F32.PACK_AB R5, R7, R6 ;  /* 0x000000060705723e */ /* 0x000fe400000010ff */
[----:B------:R-:W-:Y:S02]  /*3a40*/  F2FP.BF16.F32.PACK_AB R6, R9, R8 ;  /* 0x000000080906723e */ /* 0x000fe400000010ff */
[CC--:B------:R-:W-:Y:S02]  /*3a50*/  IADD3 R8, PT, PT, R0.reuse, R39.reuse, R26 ;  /* 0x0000002700087210 */ /* 0x0c0fe40007ffe01a */
[----:B------:R-:W-:Y:S02]  /*3a60*/  F2FP.BF16.F32.PACK_AB R7, R11, R10 ;  /* 0x0000000a0b07723e */ /* 0x000fe400000010ff */
[----:B------:R-:W-:Y:S01]  /*3a70*/  IADD3 R39, PT, PT, R0, R39, R25 ;  /* 0x0000002700277210 */ /* 0x000fe20007ffe019 */
[----:B------:R1:W-:Y:S01]  /*3a80*/  STS.128 [R8], R40 ;  /* 0x0000002808007388 */ /* 0x0003e20000000c00 */
[----:B------:R-:W-:-:S03]  /*3a90*/  NOP ;  /* 0x0000000000007918 */ /* 0x000fc60000000000 */
[----:B------:R1:W-:Y:S01]  /*3aa0*/  STS.128 [R39], R4 ;  /* 0x0000000427007388 */ /* 0x0003e20000000c00 */
[----:B------:R2:W-:Y:S06]  /*3ab0*/  MEMBAR.ALL.CTA ;  /* 0x0000000000007992 */ /* 0x0005ec0000008000 */
[----:B--2---:R-:W2:Y:S02]  /*3ac0*/  FENCE.VIEW.ASYNC.S ;  /* 0x00000000000073c6 */ /* 0x004ea40000000000 */
        /* <DEDUP_REMOVED lines=11> */
[----:B--2---:R-:W-:Y:S02]  /*3b80*/  UIADD3 UR8, UP0, UPT, UR8, 0x240, URZ ;  /* 0x0000024008087890 */ /* 0x004fe4000ff1e0ff */
[----:B------:R-:W-:Y:S02]  /*3b90*/  UIADD3 UR5, UPT, UPT, UR5, 0x40, URZ ;  /* 0x0000004005057890 */ /* 0x000fe4000fffe0ff */
[----:B------:R-:W-:-:S09]  /*3ba0*/  UIADD3.X UR9, UPT, UPT, URZ, UR9, URZ, UP0, !UPT ;  /* 0x00000009ff097290 */ /* 0x000fd200087fe4ff */
[----:B------:R2:W-:Y:S02]  /*3bb0*/  UTMASTG.2D [UR4], [UR8] ;  /* 0x00000004080073b5 */ /* 0x0005e40008008000 */
[----:B--2---:R0:W-:Y:S02]  /*3bc0*/  UTMACMDFLUSH ;  /* 0x00000000000079b7 */ /* 0x0041e40000000000 */
.L_x_52:
[----:B------:R-:W-:Y:S05]  /*3bd0*/  BSYNC.RECONVERGENT B0 ;  /* 0x0000000000007941 */ /* 0x000fea0003800200 */
.L_x_51:
[----:B------:R-:W-:-:S04]  /*3be0*/  DEPBAR.LE SB0, 0x1 ;  /* 0x000080400000791a */ /* 0x000fc80000000000 */
.L_x_50:
[----:B------:R-:W-:Y:S01]  /*3bf0*/  BAR.SYNC.DEFER_BLOCKING 0x8, 0x80 ;  /* 0x0202000000007b1d */ /* 0x000fe20000010000 */
[C---:B------:R-:W-:Y:S01]  /*3c00*/  R2UR UR5, R35.reuse ;  /* 0x00000000230572ca */ /* 0x040fe200000e0000 */
[----:B-1----:R-:W-:Y:S01]  /*3c10*/  IMAD R39, R36, 0x4000, R33 ;  /* 0x0000400024277824 */ /* 0x002fe200078e0221 */
[----:B------:R-:W-:Y:S01]  /*3c20*/  R2UR UR4, R35 ;  /* 0x00000000230472ca */ /* 0x000fe200000e0000 */
[----:B------:R-:W-:-:S05]  /*3c30*/  VIADD R2, R2, 0x344a0 ;  /* 0x000344a002027836 */ /* 0x000fca0000000000 */
[----:B------:R-:W-:-:S05]  /*3c40*/  PRMT R2, RZ, 0x654, R2 ;  /* 0x00000654ff027816 */ /* 0x000fca0000000002 */
[----:B------:R-:W1:Y:S01]  /*3c50*/  LDTM.x8 R12, tmem[UR5+0x80] ;  /* 0x00008005000c79ee */ /* 0x000e6200081c0000 */
[----:B------:R-:W-:Y:S01]  /*3c60*/  NOP ;  /* 0x0000000000007918 */ /* 0x000fe20000000000 */
[----:B-1----:R-:W1:Y:S01]  /*3c70*/  LDTM.x8 R4, tmem[UR4+0x88] ;  /* 0x00008804000479ee */ /* 0x002e6200081c0000 */
[----:B------:R-:W-:Y:S02]  /*3c80*/  F2FP.BF16.F32.PACK_AB R12, R13, R12 ;  /* 0x0000000c0d0c723e */ /* 0x000fe400000010ff */
[----:B------:R-:W-:Y:S02]  /*3c90*/  F2FP.BF16.F32.PACK_AB R13, R15, R14 ;  /* 0x0000000e0f0d723e */ /* 0x000fe400000010ff */
[----:B------:R-:W-:Y:S02]  /*3ca0*/  F2FP.BF16.F32.PACK_AB R14, R17, R16 ;  /* 0x00000010110e723e */ /* 0x000fe400000010ff */
[----:B------:R-:W-:Y:S02]  /*3cb0*/  F2FP.BF16.F32.PACK_AB R15, R19, R18 ;  /* 0x00000012130f723e */ /* 0x000fe400000010ff */
[----:B------:R-:W-:-:S02]  /*3cc0*/  IADD3 R16, PT, PT, R0, R39, R32 ;  /* 0x0000002700107210 */ /* 0x000fc40007ffe020 */
        /* <DEDUP_REMOVED lines=56> */
[----:B------:R-:W-:Y:S01]  /*4050*/  NOP ;  /* 0x0000000000007918 */ /* 0x000fe20000000000 */
[----:B------:R1:W-:Y:S01]  /*4060*/  SYNCS.ARRIVE.TRANS64.RED.A1T0 RZ, [R2+URZ], RZ ;  /* 0x000000ff02ff79a7 */ /* 0x0003e200081004ff */
        /* <DEDUP_REMOVED lines=18> */
.L_x_54:
[----:B------:R-:W-:Y:S05]  /*4190*/  BSYNC.RECONVERGENT B0 ;  /* 0x0000000000007941 */ /* 0x000fea0003800200 */
.L_x_53:
[----:B------:R-:W-:Y:S02]  /*41a0*/  IADD3 R24, PT, PT, R24, 0x94, RZ ;  /* 0x0000009418187810 */ /* 0x000fe40007ffe0ff */
[----:B------:R-:W-:Y:S01]  /*41b0*/  IADD3 R34, PT, PT, R34, 0x94, RZ ;  /* 0x0000009422227810 */ /* 0x000fe20007ffe0ff */
[----:B------:R-:W-:Y:S06]  /*41c0*/  @P0 BRA `(.L_x_55) ;  /* 0xffffffe800f00947 */ /* 0x000fec000383ffff */
.L_x_44:
[----:B------:R-:W-:-:S13]  /*41d0*/  ISETP.NE.AND P0, PT, R3, 0x3, PT ;  /* 0x000000030300780c */ /* 0x000fda0003f05270 */
[----:B------:R-:W-:Y:S05]  /*41e0*/  @P0 EXIT ;  /* 0x000000000000094d */ /* 0x000fea0003800000 */
[----:B------:R-:W-:Y:S05]  /*41f0*/  WARPSYNC.ALL ;  /* 0x0000000000007948 */ /* 0x000fea0003800000 */
[----:B------:R-:W-:Y:S01]  /*4200*/  NOP ;  /* 0x0000000000007918 */ /* 0x000fe20000000000 */
[----:B------:R-:W2:Y:S01]  /*4210*/  S2UR UR5, SR_CgaCtaId ;  /* 0x00000000000579c3 */ /* 0x000ea20000008800 */
[----:B------:R-:W-:Y:S02]  /*4220*/  UMOV UR4, 0x50 ;  /* 0x0000005000047882 */ /* 0x000fe40000000000 */
[----:B--2---:R-:W-:-:S09]  /*4230*/  ULEA UR5, UR5, UR4, 0x18 ;  /* 0x0000000405057291 */ /* 0x004fd2000f8ec0ff */
[----:B-1----:R-:W1:Y:S02]  /*4240*/  LDS R2, [UR5] ;  /* 0x00000005ff027984 */ /* 0x002e640008000800 */
[----:B-1----:R-:W-:-:S04]  /*4250*/  LOP3.LUT R0, R2, 0xffff, RZ, 0xc0, !PT ;  /* 0x0000ffff02007812 */ /* 0x002fc800078ec0ff */
[----:B------:R-:W-:-:S13]  /*4260*/  ISETP.NE.AND P0, PT, R0, 0xffff, PT ;  /* 0x0000ffff0000780c */ /* 0x000fda0003f05270 */
[----:B------:R-:W-:Y:S05]  /*4270*/  @P0 BRA `(.L_x_56) ;  /* 0x0000000000480947 */ /* 0x000fea0003800000 */
[----:B------:R-:W-:-:S04]  /*4280*/  SHF.R.U32.HI R0, RZ, 0x10, R2 ;  /* 0x00000010ff007819 */ /* 0x000fc80000011602 */
[----:B------:R-:W-:-:S04]  /*4290*/  LOP3.LUT R0, R0, 0x1, RZ, 0xc0, !PT ;  /* 0x0000000100007812 */ /* 0x000fc800078ec0ff */
[----:B------:R-:W-:-:S13]  /*42a0*/  ISETP.NE.AND P0, PT, R0, 0x1, PT ;  /* 0x000000010000780c */ /* 0x000fda0003f05270 */
[----:B------:R-:W-:Y:S05]  /*42b0*/  @P0 BRA `(.L_x_57) ;  /* 0x00000000002c0947 */ /* 0x000fea0003800000 */
[----:B------:R-:W1:Y:S01]  /*42c0*/  S2R R0, SR_LANEID ;  /* 0x0000000000007919 */ /* 0x000e620000000000 */
[----:B------:R-:W-:Y:S01]  /*42d0*/  IMAD.MOV.U32 R2, RZ, RZ, -0x20000 ;  /* 0xfffe0000ff027424 */ /* 0x000fe200078e00ff */
[----:B------:R-:W-:Y:S02]  /*42e0*/  VOTEU.ANY UR6, UPT, PT ;  /* 0x0000000000067886 */ /* 0x000fe400038e0100 */
[----:B------:R-:W-:Y:S01]  /*42f0*/  UFLO.U32 UR6, UR6 ;  /* 0x00000006000672bd */ /* 0x000fe200080e0000 */
[----:B------:R-:W2:Y:S05]  /*4300*/  REDUX UR4, R2 ;  /* 0x00000000020473c4 */ /* 0x000eaa0000000000 */
[----:B-1----:R-:W-:-:S02]  /*4310*/  ISETP.EQ.U32.AND P0, PT, R0, UR6, PT ;  /* 0x0000000600007c0c */ /* 0x002fc4000bf02070 */
[----:B--2---:R-:W-:Y:S01]  /*4320*/  MOV R0, UR4 ;  /* 0x0000000400007c02 */ /* 0x004fe20008000f00 */
[----:B------:R-:W-:-:S05]  /*4330*/  UMOV UR4, 0xfffe0000 ;  /* 0xfffe000000047882 */ /* 0x000fca0000000000 */
[----:B------:R1:W-:Y:S05]  /*4340*/  UTCATOMSWS.AND URZ, UR4 ;  /* 0x0000000400ff79e3 */ /* 0x0003ea0008000000 */
[----:B------:R1:W-:Y:S01]  /*4350*/  @P0 ATOMS.AND RZ, [UR5], R0 ;  /* 0x00000000ffff098c */ /* 0x0003e2000a800005 */
[----:B------:R-:W-:Y:S05]  /*4360*/  BRA `(.L_x_58) ;  /* 0x0000000000147947 */ /* 0x000fea0003800000 */
.L_x_57:
[----:B------:R-:W-:Y:S02]  /*4370*/  MOV R2, 0x4390 ;  /* 0x0000439000027802 */ /* 0x000fe40000000f00 */
[----:B------:R-:W-:Y:S05]  /*4380*/  CALL.REL.NOINC `($__internal_0_$__cuda_sm10x_tcgen05_guardrail_trap_col_being_dealloced_not_returned_by_alloc) ;  /* 0x0000000400387944 */ /* 0x000fea0003c00000 */
[----:B------:R-:W-:Y:S05]  /*4390*/  BRA `(.L_x_58) ;  /* 0x0000000000087947 */ /* 0x000fea0003800000 */
.L_x_56:
[----:B------:R-:W-:Y:S02]  /*43a0*/  MOV R2, 0x43c0 ;  /* 0x000043c000027802 */ /* 0x000fe40000000f00 */
[----:B------:R-:W-:Y:S05]  /*43b0*/  CALL.REL.NOINC `($__internal_2_$__cuda_sm10x_tcgen05_guardrail_trap_unallocated_columns_being_dealloced) ;  /* 0x0000000400447944 */ /* 0x000fea0003c00000 */
.L_x_58:
[----:B------:R-:W-:Y:S01]  /*43c0*/  NOP ;  /* 0x0000000000007918 */ /* 0x000fe20000000000 */
[----:B-1----:R-:W-:Y:S05]  /*43d0*/  EXIT ;  /* 0x000000000000794d */ /* 0x002fea0003800000 */
.L_x_13:
[----:B------:R-:W-:-:S07]  /*43e0*/  MOV R7, R6 ;  /* 0x0000000600077202 */ /* 0x000fce0000000f00 */
.L_x_59:
[----:B-1----:R1:W2:Y:S02]  /*43f0*/  SYNCS.PHASECHK.TRANS64.TRYWAIT P0, [R3+URZ], R7 ;  /* 0x00000007030075a7 */ /* 0x0022a400080011ff */
[----:B--2---:R-:W-:Y:S05]  /*4400*/  @!P0 NANOSLEEP.SYNCS 0x989680 ;  /* 0x009896800000895d */ /* 0x004fea0003900000 */
[----:B------:R-:W2:Y:S02]  /*4410*/  @!P0 SYNCS.PHASECHK.TRANS64 P0, [R3+URZ], R7 ;  /* 0x00000007030085a7 */ /* 0x000ea400080010ff */
[----:B--2---:R-:W-:Y:S05]  /*4420*/  @!P0 BRA `(.L_x_59) ;  /* 0xfffffffc00f08947 */ /* 0x004fea000383ffff */
[----:B------:R-:W-:Y:S05]  /*4430*/  BRA `(.L_x_12) ;  /* 0xffffffc000d47947 */ /* 0x000fea000383ffff */
.L_x_16:
[----:B------:R-:W-:-:S07]  /*4440*/  MOV R3, R2 ;  /* 0x0000000200037202 */ /* 0x000fce0000000f00 */
.L_x_60:
[----:B-1----:R1:W2:Y:S02]  /*4450*/  SYNCS.PHASECHK.TRANS64.TRYWAIT P0, [R6+URZ], R3 ;  /* 0x00000003060075a7 */ /* 0x0022a400080011ff */
[----:B--2---:R-:W-:Y:S05]  /*4460*/  @!P0 NANOSLEEP.SYNCS 0x989680 ;  /* 0x009896800000895d */ /* 0x004fea0003900000 */
[----:B------:R-:W2:Y:S02]  /*4470*/  @!P0 SYNCS.PHASECHK.TRANS64 P0, [R6+URZ], R3 ;  /* 0x00000003060085a7 */ /* 0x000ea400080010ff */
[----:B--2---:R-:W-:Y:S05]  /*4480*/  @!P0 BRA `(.L_x_60) ;  /* 0xfffffffc00f08947 */ /* 0x004fea000383ffff */
[----:B------:R-:W-:Y:S05]  /*4490*/  BRA `(.L_x_15) ;  /* 0xffffffc4003c7947 */ /* 0x000fea000383ffff */
.L_x_24:
[----:B------:R-:W-:-:S07]  /*44a0*/  MOV R5, R4 ;  /* 0x0000000400057202 */ /* 0x000fce0000000f00 */
.L_x_61:
[----:B-1----:R1:W2:Y:S02]  /*44b0*/  SYNCS.PHASECHK.TRANS64.TRYWAIT P0, [R2+URZ+0x34400], R5 ;  /* 0x03440005020075a7 */ /* 0x0022a400080011ff */
[----:B--2---:R-:W-:Y:S05]  /*44c0*/  @!P0 NANOSLEEP.SYNCS 0x989680 ;  /* 0x009896800000895d */ /* 0x004fea0003900000 */
[----:B------:R-:W2:Y:S02]  /*44d0*/  @!P0 SYNCS.PHASECHK.TRANS64 P0, [R2+URZ+0x34400], R5 ;  /* 0x03440005020085a7 */ /* 0x000ea400080010ff */
[----:B--2---:R-:W-:Y:S05]  /*44e0*/  @!P0 BRA `(.L_x_61) ;  /* 0xfffffffc00f08947 */ /* 0x004fea000383ffff */
[----:B------:R-:W-:Y:S05]  /*44f0*/  BRA `(.L_x_62) ;  /* 0xffffffc800787947 */ /* 0x000fea000383ffff */
.L_x_29:
[----:B------:R-:W-:Y:S02]  /*4500*/  MOV R8, UR10 ;  /* 0x0000000a00087c02 */ /* 0x000fe40008000f00 */
[----:B------:R-:W-:Y:S02]  /*4510*/  MOV R9, UR10 ;  /* 0x0000000a00097c02 */ /* 0x000fe40008000f00 */
[----:B------:R-:W-:-:S07]  /*4520*/  MOV R2, UR8 ;  /* 0x0000000800027c02 */ /* 0x000fce0008000f00 */
.L_x_63:
[----:B-1----:R1:W2:Y:S02]  /*4530*/  SYNCS.PHASECHK.TRANS64.TRYWAIT P1, [R2+URZ+0x344a0], R9 ;  /* 0x0344a009020075a7 */ /* 0x0022a400080211ff */
[----:B--2---:R-:W-:Y:S05]  /*4540*/  @!P1 NANOSLEEP.SYNCS 0x989680 ;  /* 0x009896800000995d */ /* 0x004fea0003900000 */
[----:B------:R-:W2:Y:S02]  /*4550*/  @!P1 SYNCS.PHASECHK.TRANS64 P1, [R2+URZ+0x344a0], R9 ;  /* 0x0344a009020095a7 */ /* 0x000ea400080210ff */
[----:B--2---:R-:W-:Y:S05]  /*4560*/  @!P1 BRA `(.L_x_63) ;  /* 0xfffffffc00f09947 */ /* 0x004fea000383ffff */
[----:B------:R-:W-:Y:S05]  /*4570*/  BRA `(.L_x_64) ;  /* 0xffffffd000187947 */ /* 0x000fea000383ffff */
.L_x_30:
[----:B------:R-:W-:Y:S02]  /*4580*/  MOV R5, UR11 ;  /* 0x0000000b00057c02 */ /* 0x000fe40008000f00 */
[----:B------:R-:W-:Y:S07]  /*4590*/  MOV R8, R9 ;  /* 0x0000000900087202 */ /* 0x000fee0000000f00 */
.L_x_65:
[----:B-1----:R1:W2:Y:S02]  /*45a0*/  SYNCS.PHASECHK.TRANS64.TRYWAIT P1, [R5+URZ+0x34460], R9 ;  /* 0x03446009050075a7 */ /* 0x0022a400080211ff */
[----:B--2---:R-:W-:Y:S05]  /*45b0*/  @!P1 NANOSLEEP.SYNCS 0x989680 ;  /* 0x009896800000995d */ /* 0x004fea0003900000 */
[----:B------:R-:W2:Y:S02]  /*45c0*/  @!P1 SYNCS.PHASECHK.TRANS64 P1, [R5+URZ+0x34460], R9 ;  /* 0x03446009050095a7 */ /* 0x000ea400080210ff */
[----:B--2---:R-:W-:Y:S05]  /*45d0*/  @!P1 BRA `(.L_x_65) ;  /* 0xfffffffc00f09947 */ /* 0x004fea000383ffff */
[----:B------:R-:W-:Y:S05]  /*45e0*/  BRA `(.L_x_66) ;  /* 0xffffffd0001c7947 */ /* 0x000fea000383ffff */
.L_x_32:
[----:B------:R-:W-:Y:S02]  /*45f0*/  MOV R5, UR14 ;  /* 0x0000000e00057c02 */ /* 0x000fe40008000f00 */
[----:B------:R-:W-:Y:S07]  /*4600*/  MOV R8, R9 ;  /* 0x0000000900087202 */ /* 0x000fee0000000f00 */
.L_x_67:
[----:B-1----:R1:W2:Y:S02]  /*4610*/  SYNCS.PHASECHK.TRANS64.TRYWAIT P1, [R5+URZ+0x34460], R9 ;  /* 0x03446009050075a7 */ /* 0x0022a400080211ff */
[----:B--2---:R-:W-:Y:S05]  /*4620*/  @!P1 NANOSLEEP.SYNCS 0x989680 ;  /* 0x009896800000995d */ /* 0x004fea0003900000 */
[----:B------:R-:W2:Y:S02]  /*4630*/  @!P1 SYNCS.PHASECHK.TRANS64 P1, [R5+URZ+0x34460], R9 ;  /* 0x03446009050095a7 */ /* 0x000ea400080210ff */
[----:B--2---:R-:W-:Y:S05]  /*4640*/  @!P1 BRA `(.L_x_67) ;  /* 0xfffffffc00f09947 */ /* 0x004fea000383ffff */
[----:B------:R-:W-:Y:S05]  /*4650*/  BRA `(.L_x_68) ;  /* 0xffffffd000f87947 */ /* 0x000fea000383ffff */
.L_x_37:
[-C--:B------:R-:W-:Y:S02]  /*4660*/  MOV R18, R6.reuse ;  /* 0x0000000600127202 */ /* 0x080fe40000000f00 */
[----:B------:R-:W-:Y:S07]  /*4670*/  MOV R19, R6 ;  /* 0x0000000600137202 */ /* 0x000fee0000000f00 */
.L_x_69:
[----:B-1----:R1:W2:Y:S02]  /*4680*/  SYNCS.PHASECHK.TRANS64.TRYWAIT P0, [R21+URZ+0x30], R19 ;  /* 0x00003013150075a7 */ /* 0x0022a400080011ff */
[----:B--2---:R-:W-:Y:S05]  /*4690*/  @!P0 NANOSLEEP.SYNCS 0x989680 ;  /* 0x009896800000895d */ /* 0x004fea0003900000 */
[----:B------:R-:W2:Y:S02]  /*46a0*/  @!P0 SYNCS.PHASECHK.TRANS64 P0, [R21+URZ+0x30], R19 ;  /* 0x00003013150085a7 */ /* 0x000ea400080010ff */
[----:B--2---:R-:W-:Y:S05]  /*46b0*/  @!P0 BRA `(.L_x_69) ;  /* 0xfffffffc00f08947 */ /* 0x004fea000383ffff */
[----:B------:R-:W-:Y:S05]  /*46c0*/  BRA `(.L_x_70) ;  /* 0xffffffd800a07947 */ /* 0x000fea000383ffff */
.L_x_38:
[----:B------:R-:W-:Y:S07]  /*46d0*/  MOV R25, R24 ;  /* 0x0000001800197202 */ /* 0x000fee0000000f00 */
.L_x_71:
[----:B-1----:R1:W2:Y:S02]  /*46e0*/  SYNCS.PHASECHK.TRANS64.TRYWAIT P0, [R6+URZ+0x30], R25 ;  /* 0x00003019060075a7 */ /* 0x0022a400080011ff */
[----:B--2---:R-:W-:Y:S05]  /*46f0*/  @!P0 NANOSLEEP.SYNCS 0x989680 ;  /* 0x009896800000895d */ /* 0x004fea0003900000 */
[----:B------:R-:W2:Y:S02]  /*4700*/  @!P0 SYNCS.PHASECHK.TRANS64 P0, [R6+URZ+0x30], R25 ;  /* 0x00003019060085a7 */ /* 0x000ea400080010ff */
[----:B--2---:R-:W-:Y:S05]  /*4710*/  @!P0 BRA `(.L_x_71) ;  /* 0xfffffffc00f08947 */ /* 0x004fea000383ffff */
[----:B------:R-:W-:Y:S05]  /*4720*/  BRA `(.L_x_72) ;  /* 0xffffffdc00807947 */ /* 0x000fea000383ffff */
.L_x_39:
[-C--:B------:R-:W-:Y:S02]  /*4730*/  MOV R28, R25.reuse ;  /* 0x00000019001c7202 */ /* 0x080fe40000000f00 */
[----:B------:R-:W-:Y:S07]  /*4740*/  MOV R29, R25 ;  /* 0x00000019001d7202 */ /* 0x000fee0000000f00 */
.L_x_73:
[----:B-1----:R1:W2:Y:S02]  /*4750*/  SYNCS.PHASECHK.TRANS64.TRYWAIT P1, [R21+URZ+0x30], R29 ;  /* 0x0000301d150075a7 */ /* 0x0022a400080211ff */
[----:B--2---:R-:W-:Y:S05]  /*4760*/  @!P1 NANOSLEEP.SYNCS 0x989680 ;  /* 0x009896800000995d */ /* 0x004fea0003900000 */
[----:B------:R-:W2:Y:S02]  /*4770*/  @!P1 SYNCS.PHASECHK.TRANS64 P1, [R21+URZ+0x30], R29 ;  /* 0x0000301d150095a7 */ /* 0x000ea400080210ff */
[----:B--2---:R-:W-:Y:S05]  /*4780*/  @!P1 BRA `(.L_x_73) ;  /* 0xfffffffc00f09947 */ /* 0x004fea000383ffff */
[----:B------:R-:W-:Y:S05]  /*4790*/  BRA `(.L_x_74) ;  /* 0xffffffdc00f47947 */ /* 0x000fea000383ffff */
.L_x_40:
[-C--:B------:R-:W-:Y:S02]  /*47a0*/  MOV R26, R3.reuse ;  /* 0x00000003001a7202 */ /* 0x080fe40000000f00 */
[----:B------:R-:W-:Y:S07]  /*47b0*/  MOV R27, R3 ;  /* 0x00000003001b7202 */ /* 0x000fee0000000f00 */
.L_x_75:
[----:B-1----:R1:W2:Y:S02]  /*47c0*/  SYNCS.PHASECHK.TRANS64.TRYWAIT P0, [R4+URZ+0x30], R27 ;  /* 0x0000301b040075a7 */ /* 0x0022a400080011ff */
[----:B--2---:R-:W-:Y:S05]  /*47d0*/  @!P0 NANOSLEEP.SYNCS 0x989680 ;  /* 0x009896800000895d */ /* 0x004fea0003900000 */
[----:B------:R-:W2:Y:S02]  /*47e0*/  @!P0 SYNCS.PHASECHK.TRANS64 P0, [R4+URZ+0x30], R27 ;  /* 0x0000301b040085a7 */ /* 0x000ea400080010ff */
[----:B--2---:R-:W-:Y:S05]  /*47f0*/  @!P0 BRA `(.L_x_75) ;  /* 0xfffffffc00f08947 */ /* 0x004fea000383ffff */
[----:B------:R-:W-:Y:S05]  /*4800*/  BRA `(.L_x_76) ;  /* 0xffffffe000447947 */ /* 0x000fea000383ffff */
.L_x_45:
[----:B------:R-:W-:-:S07]  /*4810*/  MOV R5, R4 ;  /* 0x0000000400057202 */ /* 0x000fce0000000f00 */
.L_x_77:
[----:B-1----:R1:W2:Y:S02]  /*4820*/  SYNCS.PHASECHK.TRANS64.TRYWAIT P1, [R2+URZ+0x34490], R5 ;  /* 0x03449005020075a7 */ /* 0x0022a400080211ff */
[----:B--2---:R-:W-:Y:S05]  /*4830*/  @!P1 NANOSLEEP.SYNCS 0x989680 ;  /* 0x009896800000995d */ /* 0x004fea0003900000 */
[----:B------:R-:W2:Y:S02]  /*4840*/  @!P1 SYNCS.PHASECHK.TRANS64 P1, [R2+URZ+0x34490], R5 ;  /* 0x03449005020095a7 */ /* 0x000ea400080210ff */
[----:B--2---:R-:W-:Y:S05]  /*4850*/  @!P1 BRA `(.L_x_77) ;  /* 0xfffffffc00f09947 */ /* 0x004fea000383ffff */
[----:B------:R-:W-:Y:S05]  /*4860*/  BRA `(.L_x_78) ;  /* 0xffffffe400b87947 */ /* 0x000fea000383ffff */
        .weak           $__internal_0_$__cuda_sm10x_tcgen05_guardrail_trap_col_being_dealloced_not_returned_by_alloc
        .type           $__internal_0_$__cuda_sm10x_tcgen05_guardrail_trap_col_being_dealloced_not_returned_by_alloc,@function
        .size           $__internal_0_$__cuda_sm10x_tcgen05_guardrail_trap_col_being_dealloced_not_returned_by_alloc,($__internal_1_$__cuda_sm10x_tcgen05_guardrail_trap_phase_invalid_during_alloc - $__internal_0_$__cuda_sm10x_tcgen05_guardrail_trap_col_being_dealloced_not_returned_by_alloc)
$__internal_0_$__cuda_sm10x_tcgen05_guardrail_trap_col_being_dealloced_not_returned_by_alloc:
[----:B------:R-:W-:Y:S05]  /*4870*/  BPT.TRAP 0x1 ;  /* 0x000000040000795c */ /* 0x000fea0000300000 */
[----:B------:R-:W-:-:S04]  /*4880*/  HFMA2 R3, -RZ, RZ, 0, 0 ;  /* 0x00000000ff037431 */ /* 0x000fc800000001ff */
[----:B------:R-:W-:Y:S05]  /*4890*/  RET.REL.NODEC R2 `(_ZN9deep_gemm24sm100_fp8_gemm_1d1d_implILN4cute4UMMA5MajorE0ELS3_0ELj0ELj4096ELj7168ELj128ELj192ELj128ELj1ELj128ELj128ELj128ELj6ELj128ELj128ELj2ELb0ELj148ELNS_8GemmTypeE0ELb0EN7cutlass10bfloat16_tENS_16EpilogueIdentityEEEvPijjj14CUtensorMap_stS9_S9_S9_S9_) ;  /* 0xffffffb402d87950 */ /* 0x000fea0003c3ffff */
        .weak           $__internal_1_$__cuda_sm10x_tcgen05_guardrail_trap_phase_invalid_during_alloc
        .type           $__internal_1_$__cuda_sm10x_tcgen05_guardrail_trap_phase_invalid_during_alloc,@function
        .size           $__internal_1_$__cuda_sm10x_tcgen05_guardrail_trap_phase_invalid_during_alloc,($__internal_2_$__cuda_sm10x_tcgen05_guardrail_trap_unallocated_columns_being_dealloced - $__internal_1_$__cuda_sm10x_tcgen05_guardrail_trap_phase_invalid_during_alloc)
$__internal_1_$__cuda_sm10x_tcgen05_guardrail_trap_phase_invalid_during_alloc:
[----:B------:R-:W-:Y:S05]  /*48a0*/  BPT.TRAP 0x1 ;  /* 0x000000040000795c */ /* 0x000fea0000300000 */
[----:B------:R-:W-:-:S04]  /*48b0*/  MOV R3, 0x0 ;  /* 0x0000000000037802 */ /* 0x000fc80000000f00 */
[----:B------:R-:W-:Y:S05]  /*48c0*/  RET.REL.NODEC R2 `(_ZN9deep_gemm24sm100_fp8_gemm_1d1d_implILN4cute4UMMA5MajorE0ELS3_0ELj0ELj4096ELj7168ELj128ELj192ELj128ELj1ELj128ELj128ELj128ELj6ELj128ELj128ELj2ELb0ELj148ELNS_8GemmTypeE0ELb0EN7cutlass10bfloat16_tENS_16EpilogueIdentityEEEvPijjj14CUtensorMap_stS9_S9_S9_S9_) ;  /* 0xffffffb402cc7950 */ /* 0x000fea0003c3ffff */
        .weak           $__internal_2_$__cuda_sm10x_tcgen05_guardrail_trap_unallocated_columns_being_dealloced
        .type           $__internal_2_$__cuda_sm10x_tcgen05_guardrail_trap_unallocated_columns_being_dealloced,@function
        .size           $__internal_2_$__cuda_sm10x_tcgen05_guardrail_trap_unallocated_columns_being_dealloced,($__internal_3_$__cuda_sm20_div_u16 - $__internal_2_$__cuda_sm10x_tcgen05_guardrail_trap_unallocated_columns_being_dealloced)
$__internal_2_$__cuda_sm10x_tcgen05_guardrail_trap_unallocated_columns_being_dealloced:
[----:B------:R-:W-:Y:S05]  /*48d0*/  BPT.TRAP 0x1 ;  /* 0x000000040000795c */ /* 0x000fea0000300000 */
[----:B------:R-:W-:-:S04]  /*48e0*/  HFMA2 R3, -RZ, RZ, 0, 0 ;  /* 0x00000000ff037431 */ /* 0x000fc800000001ff */
[----:B------:R-:W-:Y:S05]  /*48f0*/  RET.REL.NODEC R2 `(_ZN9deep_gemm24sm100_fp8_gemm_1d1d_implILN4cute4UMMA5MajorE0ELS3_0ELj0ELj4096ELj7168ELj128ELj192ELj128ELj1ELj128ELj128ELj128ELj6ELj128ELj128ELj2ELb0ELj148ELNS_8GemmTypeE0ELb0EN7cutlass10bfloat16_tENS_16EpilogueIdentityEEEvPijjj14CUtensorMap_stS9_S9_S9_S9_) ;  /* 0xffffffb402c07950 */ /* 0x000fea0003c3ffff */
        .weak           $__internal_3_$__cuda_sm20_div_u16
        .type           $__internal_3_$__cuda_sm20_div_u16,@function
        .size           $__internal_3_$__cuda_sm20_div_u16,(.L_x_83 - $__internal_3_$__cuda_sm20_div_u16)
$__internal_3_$__cuda_sm20_div_u16:
[----:B------:R-:W1:Y:S01]  /*4900*/  I2F.U16 R7, R10 ;  /* 0x0000000a00077306 */ /* 0x000e620000101000 */
[----:B------:R-:W-:-:S07]  /*4910*/  IMAD.MOV.U32 R4, RZ, RZ, 0x4b800000 ;  /* 0x4b800000ff047424 */ /* 0x000fce00078e00ff */
[----:B------:R-:W-:Y:S01]  /*4920*/  I2F.U16.RZ R6, R6 ;  /* 0x0000000600067306 */ /* 0x000fe2000010d000 */
[C---:B-1----:R-:W-:Y:S02]  /*4930*/  FSETP.GEU.AND P1, PT, |R7|.reuse, 1.175494350822287508e-38, PT ;  /* 0x008000000700780b */ /* 0x042fe40003f2e200 */
[----:B------:R-:W-:Y:S02]  /*4940*/  FSETP.GT.AND P3, PT, |R7|, 8.50705917302346158658e+37, PT ;  /* 0x7e8000000700780b */ /* 0x000fe40003f64200 */
[----:B------:R-:W-:Y:S02]  /*4950*/  FSEL R4, R4, 1, !P1 ;  /* 0x3f80000004047808 */ /* 0x000fe40004800000 */
[----:B------:R-:W-:Y:S02]  /*4960*/  ISETP.NE.U32.AND P1, PT, R10, RZ, PT ;  /* 0x000000ff0a00720c */ /* 0x000fe40003f25070 */
[----:B------:R-:W-:-:S05]  /*4970*/  FSEL R4, R4, 0.25, !P3 ;  /* 0x3e80000004047808 */ /* 0x000fca0005800000 */
[----:B------:R-:W-:-:S06]  /*4980*/  FMUL R7, R7, R4 ;  /* 0x0000000407077220 */ /* 0x000fcc0000400000 */
[----:B------:R-:W1:Y:S02]  /*4990*/  MUFU.RCP R7, R7 ;  /* 0x0000000700077308 */ /* 0x000e640000001000 */
[----:B-1----:R-:W-:Y:S01]  /*49a0*/  FMUL R4, R4, R7 ;  /* 0x0000000704047220 */ /* 0x002fe20000400000 */
[----:B------:R-:W-:-:S03]  /*49b0*/  HFMA2 R7, -RZ, RZ, 0, 0 ;  /* 0x00000000ff077431 */ /* 0x000fc600000001ff */
[----:B------:R-:W-:-:S04]  /*49c0*/  VIADD R4, R4, 0x2 ;  /* 0x0000000204047836 */ /* 0x000fc80000000000 */
[----:B------:R-:W-:Y:S01]  /*49d0*/  FMUL.RZ R4, R6, R4 ;  /* 0x0000000406047220 */ /* 0x000fe2000040c000 */
[----:B------:R-:W-:-:S03]  /*49e0*/  IMAD.MOV.U32 R6, RZ, RZ, R2 ;  /* 0x000000ffff067224 */ /* 0x000fc600078e0002 */
[----:B------:R-:W1:Y:S02]  /*49f0*/  F2I.U32.TRUNC.NTZ R40, R4 ;  /* 0x0000000400287305 */ /* 0x000e64000020f000 */
[----:B-1----:R-:W-:Y:S02]  /*4a00*/  LOP3.LUT R40, R40, 0xffff, RZ, 0xc0, !PT ;  /* 0x0000ffff28287812 */ /* 0x002fe400078ec0ff */
[----:B------:R-:W-:Y:S01]  /*4a10*/  @!P1 MOV R40, 0xffffffff ;  /* 0xffffffff00289802 */ /* 0x000fe20000000f00 */
[----:B------:R-:W-:Y:S06]  /*4a20*/  RET.REL.NODEC R6 `(_ZN9deep_gemm24sm100_fp8_gemm_1d1d_implILN4cute4UMMA5MajorE0ELS3_0ELj0ELj4096ELj7168ELj128ELj192ELj128ELj1ELj128ELj128ELj128ELj6ELj128ELj128ELj2ELb0ELj148ELNS_8GemmTypeE0ELb0EN7cutlass10bfloat16_tENS_16EpilogueIdentityEEEvPijjj14CUtensorMap_stS9_S9_S9_S9_) ;  /* 0xffffffb406747950 */ /* 0x000fec0003c3ffff */
.L_x_79:
[----:B------:R-:W-:-:S00]  /*4a30*/  BRA `(.L_x_79) ;  /* 0xfffffffc00fc7947 */ /* 0x000fc0000383ffff */
[----:B------:R-:W-:-:S00]  /*4a40*/  NOP ;  /* 0x0000000000007918 */ /* 0x000fc00000000000 */
        /* <DEDUP_REMOVED lines=11> */
.L_x_83:


//--------------------- .nv.shared._ZN9deep_gemm24sm100_fp8_gemm_1d1d_implILN4cute4UMMA5MajorE0ELS3_0ELj0ELj4096ELj7168ELj128ELj192ELj128ELj1ELj128ELj128ELj128ELj6ELj128ELj128ELj2ELb0ELj148ELNS_8GemmTypeE0ELb0EN7cutlass10bfloat16_tENS_16EpilogueIdentityEEEvPijjj14CUtensorMap_stS9_S9_S9_S9_ --------------------------
	.section	.nv.shared._ZN9deep_gemm24sm100_fp8_gemm_1d1d_implILN4cute4UMMA5MajorE0ELS3_0ELj0ELj4096ELj7168ELj128ELj192ELj128ELj1ELj128ELj128ELj128ELj6ELj128ELj128ELj2ELb0ELj148ELNS_8GemmTypeE0ELb0EN7cutlass10bfloat16_tENS_16EpilogueIdentityEEEvPijjj14CUtensorMap_stS9_S9_S9_S9_,"aw",@nobits
	.sectionflags	@""
	.align	1024
	.zero		1024


//--------------------- .nv.shared.reserved.0     --------------------------
	.section	.nv.shared.reserved.0,"aw",@nobits
	.align	8
	.weak		__nv_reservedSMEM_offset_0_alias
	.size		__nv_reservedSMEM_offset_0_alias, 0, 64
	.other		__nv_reservedSMEM_offset_0_alias,@"STO_CUDA_RESERVED_SHARED STV_DEFAULT"
__nv_reservedSMEM_offset_0_alias:
	.zero		0
.nv.shared.reserved.0:
	.zero		64
	.weak		__nv_reservedSMEM_allocation_phase
	.type		__nv_reservedSMEM_allocation_phase,@object
	.size		__nv_reservedSMEM_allocation_phase,(.L_0 - __nv_reservedSMEM_allocation_phase)
__nv_reservedSMEM_allocation_phase:
	.zero		1
.L_0:
	.zero		7
	.weak		__nv_reservedSMEM_devtool_atexit_pc
	.type		__nv_reservedSMEM_devtool_atexit_pc,@object
	.size		__nv_reservedSMEM_devtool_atexit_pc,(__nv_reservedSMEM_allocation_mask - __nv_reservedSMEM_devtool_atexit_pc)
__nv_reservedSMEM_devtool_atexit_pc:
	.zero		8
	.weak		__nv_reservedSMEM_allocation_mask
	.type		__nv_reservedSMEM_allocation_mask,@object
	.size		__nv_reservedSMEM_allocation_mask,(.L_2 - __nv_reservedSMEM_allocation_mask)
__nv_reservedSMEM_allocation_mask:
	.zero		4
.L_2:
	.zero		4
	.weak		__nv_reservedSMEM_tmem_allocation_pipeline_mbarrier
	.type		__nv_reservedSMEM_tmem_allocation_pipeline_mbarrier,@object
	.size		__nv_reservedSMEM_tmem_allocation_pipeline_mbarrier,(__nv_reservedSMEM_tmem_allocation_pipeline_mbarrier_parity - __nv_reservedSMEM_tmem_allocation_pipeline_mbarrier)
__nv_reservedSMEM_tmem_allocation_pipeline_mbarrier:
	.zero		8
	.weak		__nv_reservedSMEM_tmem_allocation_pipeline_mbarrier_parity
	.type		__nv_reservedSMEM_tmem_allocation_pipeline_mbarrier_parity,@object
	.size		__nv_reservedSMEM_tmem_allocation_pipeline_mbarrier_parity,(.L_4 - __nv_reservedSMEM_tmem_allocation_pipeline_mbarrier_parity)
__nv_reservedSMEM_tmem_allocation_pipeline_mbarrier_parity:
	.zero		4
.L_4:


//--------------------- .nv.global                --------------------------
	.section	.nv.global,"aw",@nobits
.nv.global:
	.type		_ZN47_INTERNAL_0c6fc131_9_kernel_cu_02ff4f56_28951924cute1_E,@object
	.size		_ZN47_INTERNAL_0c6fc131_9_kernel_cu_02ff4f56_28951924cute1_E,(_ZN47_INTERNAL_0c6fc131_9_kernel_cu_02ff4f56_28951924cuda3std3__45__cpo6cbeginE - _ZN47_INTERNAL_0c6fc131_9_kernel_cu_02ff4f56_28951924cute1_E)
_ZN47_INTERNAL_0c6fc131_9_kernel_cu_02ff4f56_28951924cute1_E:
	.zero		1
	.type		_ZN47_INTERNAL_0c6fc131_9_kernel_cu_02ff4f56_28951924cuda3std3__45__cpo6cbeginE,@object
	.size		_ZN47_INTERNAL_0c6fc131_9_kernel_cu_02ff4f56_28951924cuda3std3__45__cpo6cbeginE,(_ZN47_INTERNAL_0c6fc131_9_kernel_cu_02ff4f56_28951924cuda3std3__48in_placeE - _ZN47_INTERNAL_0c6fc131_9_kernel_cu_02ff4f56_28951924cuda3std3__45__cpo6cbeginE)
_ZN47_INTERNAL_0c6fc131_9_kernel_cu_02ff4f56_28951924cuda3std3__45__cpo6cbeginE:
	.zero		1
	.type		_ZN47_INTERNAL_0c6fc131_9_kernel_cu_02ff4f56_28951924cuda3std3__48in_placeE,@object
	.size		_ZN47_INTERNAL_0c6fc131_9_kernel_cu_02ff4f56_28951924cuda3std3__48in_placeE,(_ZN47_INTERNAL_0c6fc131_9_kernel_cu_02ff4f56_28951924cuda3std6ranges3__45__cpo9iter_moveE - _ZN47_INTERNAL_0c6fc131_9_kernel_cu_02ff4f56_28951924cuda3std3__48in_placeE)
_ZN47_INTERNAL_0c6fc131_9_kernel_cu_02ff4f56_28951924cuda3std3__48in_placeE:
	.zero		1
	.type		_ZN47_INTERNAL_0c6fc131_9_kernel_cu_02ff4f56_28951924cuda3std6ranges3__45__cpo9iter_moveE,@object
	.size		_ZN47_INTERNAL_0c6fc131_9_kernel_cu_02ff4f56_28951924cuda3std6ranges3__45__cpo9iter_moveE,(_ZN47_INTERNAL_0c6fc131_9_kernel_cu_02ff4f56_28951924cuda3std3__45__cpo5beginE - _ZN47_INTERNAL_0c6fc131_9_kernel_cu_02ff4f56_28951924cuda3std6ranges3__45__cpo9iter_moveE)
_ZN47_INTERNAL_0c6fc131_9_kernel_cu_02ff4f56_28951924cuda3std6ranges3__45__cpo9iter_moveE:
	.zero		1
	.type		_ZN47_INTERNAL_0c6fc131_9_kernel_cu_02ff4f56_28951924cuda3std3__45__cpo5beginE,@object
	.size		_ZN47_INTERNAL_0c6fc131_9_kernel_cu_02ff4f56_28951924cuda3std3__45__cpo5beginE,(_ZN47_INTERNAL_0c6fc131_9_kernel_cu_02ff4f56_28951924cuda3std3__449_GLOBAL__N__0c6fc131_9_kernel_cu_02ff4f56_28951926ignoreE - _ZN47_INTERNAL_0c6fc131_9_kernel_cu_02ff4f56_28951924cuda3std3__45__cpo5beginE)
_ZN47_INTERNAL_0c6fc131_9_kernel_cu_02ff4f56_28951924cuda3std3__45__cpo5beginE:
	.zero		1
	.type		_ZN47_INTERNAL_0c6fc131_9_kernel_cu_02ff4f56_28951924cuda3std3__449_GLOBAL__N__0c6fc131_9_kernel_cu_02ff4f56_28951926ignoreE,@object
	.size		_ZN47_INTERNAL_0c6fc131_9_kernel_cu_02ff4f56_28951924cuda3std3__449_GLOBAL__N__0c6fc131_9_kernel_cu_02ff4f56_28951926ignoreE,(_ZN47_INTERNAL_0c6fc131_9_kernel_cu_02ff4f56_28951924cute7productE - _ZN47_INTERNAL_0c6fc131_9_kernel_cu_02ff4f56_28951924cuda3std3__449_GLOBAL__N__0c6fc131_9_kernel_cu_02ff4f56_28951926ignoreE)
_ZN47_INTERNAL_0c6fc131_9_kernel_cu_02ff4f56_28951924cuda3std3__449_GLOBAL__N__0c6fc131_9_kernel_cu_02ff4f56_28951926ignoreE:
	.zero		1
	.type		_ZN47_INTERNAL_0c6fc131_9_kernel_cu_02ff4f56_28951924cute7productE,@object
	.size		_ZN47_INTERNAL_0c6fc131_9_kernel_cu_02ff4f56_28951924cute7productE,(_ZN47_INTERNAL_0c6fc131_9_kernel_cu_02ff4f56_28951924cuda3std3__45__cpo3endE - _ZN47_INTERNAL_0c6fc131_9_kernel_cu_02ff4f56_28951924cute7productE)
_ZN47_INTERNAL_0c6fc131_9_kernel_cu_02ff4f56_28951924cute7productE:
	.zero		1
	.type		_ZN47_INTERNAL_0c6fc131_9_kernel_cu_02ff4f56_28951924cuda3std3__45__cpo3endE,@object
	.size		_ZN47_INTERNAL_0c6fc131_9_kernel_cu_02ff4f56_28951924cuda3std3__45__cpo3endE,(_ZN47_INTERNAL_0c6fc131_9_kernel_cu_02ff4f56_28951924cuda3std3__419piecewise_constructE - _ZN47_INTERNAL_0c6fc131_9_kernel_cu_02ff4f56_28951924cuda3std3__45__cpo3endE)
_ZN47_INTERNAL_0c6fc131_9_kernel_cu_02ff4f56_28951924cuda3std3__45__cpo3endE:
	.zero		1
	.type		_ZN47_INTERNAL_0c6fc131_9_kernel_cu_02ff4f56_28951924cuda3std3__419piecewise_constructE,@object
	.size		_ZN47_INTERNAL_0c6fc131_9_kernel_cu_02ff4f56_28951924cuda3std3__419piecewise_constructE,(_ZN47_INTERNAL_0c6fc131_9_kernel_cu_02ff4f56_28951924cuda3std3__45__cpo4cendE - _ZN47_INTERNAL_0c6fc131_9_kernel_cu_02ff4f56_28951924cuda3std3__419piecewise_constructE)
_ZN47_INTERNAL_0c6fc131_9_kernel_cu_02ff4f56_28951924cuda3std3__419piecewise_constructE:
	.zero		1
	.type		_ZN47_INTERNAL_0c6fc131_9_kernel_cu_02ff4f56_28951924cuda3std3__45__cpo4cendE,@object
	.size		_ZN47_INTERNAL_0c6fc131_9_kernel_cu_02ff4f56_28951924cuda3std3__45__cpo4cendE,(_ZN47_INTERNAL_0c6fc131_9_kernel_cu_02ff4f56_28951924cuda3std6ranges3__45__cpo4swapE - _ZN47_INTERNAL_0c6fc131_9_kernel_cu_02ff4f56_28951924cuda3std3__45__cpo4cendE)
_ZN47_INTERNAL_0c6fc131_9_kernel_cu_02ff4f56_28951924cuda3std3__45__cpo4cendE:
	.zero		1
	.type		_ZN47_INTERNAL_0c6fc131_9_kernel_cu_02ff4f56_28951924cuda3std6ranges3__45__cpo4swapE,@object
	.size		_ZN47_INTERNAL_0c6fc131_9_kernel_cu_02ff4f56_28951924cuda3std6ranges3__45__cpo4swapE,(.L_12 - _ZN47_INTERNAL_0c6fc131_9_kernel_cu_02ff4f56_28951924cuda3std6ranges3__45__cpo4swapE)
_ZN47_INTERNAL_0c6fc131_9_kernel_cu_02ff4f56_28951924cuda3std6ranges3__45__cpo4swapE:
	.zero		1
.L_12:


//--------------------- .nv.constant0._ZN9deep_gemm24sm100_fp8_gemm_1d1d_implILN4cute4UMMA5MajorE0ELS3_0ELj0ELj4096ELj7168ELj128ELj192ELj128ELj1ELj128ELj128ELj128ELj6ELj128ELj128ELj2ELb0ELj148ELNS_8GemmTypeE0ELb0EN7cutlass10bfloat16_tENS_16EpilogueIdentityEEEvPijjj14CUtensorMap_stS9_S9_S9_S9_ --------------------------
	.section	.nv.constant0._ZN9deep_gemm24sm100_fp8_gemm_1d1d_implILN4cute4UMMA5MajorE0ELS3_0ELj0ELj4096ELj7168ELj128ELj192ELj128ELj1ELj128ELj128ELj128ELj6ELj128ELj128ELj2ELb0ELj148ELNS_8GemmTypeE0ELb0EN7cutlass10bfloat16_tENS_16EpilogueIdentityEEEvPijjj14CUtensorMap_stS9_S9_S9_S9_,"a",@progbits
	.sectionflags	@""
	.align	4
.nv.constant0._ZN9deep_gemm24sm100_fp8_gemm_1d1d_implILN4cute4UMMA5MajorE0ELS3_0ELj0ELj4096ELj7168ELj128ELj192ELj128ELj1ELj128ELj128ELj128ELj6ELj128ELj128ELj2ELb0ELj148ELNS_8GemmTypeE0ELb0EN7cutlass10bfloat16_tENS_16EpilogueIdentityEEEvPijjj14CUtensorMap_stS9_S9_S9_S9_:
	.zero		1600


//--------------------- SYMBOLS --------------------------

	.type		.nv.reservedSmem.offset0,@object
	.size		.nv.reservedSmem.offset0,0x4
	.type		.nv.reservedSmem.cap,@object
	.size		.nv.reservedSmem.cap,0x4
